//
// Generated by NVIDIA NVVM Compiler
//
// Compiler Build ID: CL-36424714
// Cuda compilation tools, release 13.0, V13.0.88
// Based on NVVM 20.0.0
//

.version 9.0
.target sm_100
.address_size 64

	// .globl	_Z16integrate_kernelP5BodyFPfS1_S1_if
.extern .shared .align 16 .b8 tile[];

.visible .entry _Z16integrate_kernelP5BodyFPfS1_S1_if(
	.param .u64 .ptr .align 1 _Z16integrate_kernelP5BodyFPfS1_S1_if_param_0,
	.param .u64 .ptr .align 1 _Z16integrate_kernelP5BodyFPfS1_S1_if_param_1,
	.param .u64 .ptr .align 1 _Z16integrate_kernelP5BodyFPfS1_S1_if_param_2,
	.param .u64 .ptr .align 1 _Z16integrate_kernelP5BodyFPfS1_S1_if_param_3,
	.param .u32 _Z16integrate_kernelP5BodyFPfS1_S1_if_param_4,
	.param .f32 _Z16integrate_kernelP5BodyFPfS1_S1_if_param_5
)
{
	.reg .pred 	%p<2>;
	.reg .b32 	%r<6>;
	.reg .b32 	%f<21>;
	.reg .b64 	%rd<15>;

	ld.param.u64 	%rd1, [_Z16integrate_kernelP5BodyFPfS1_S1_if_param_0];
	ld.param.u64 	%rd2, [_Z16integrate_kernelP5BodyFPfS1_S1_if_param_1];
	ld.param.u64 	%rd3, [_Z16integrate_kernelP5BodyFPfS1_S1_if_param_2];
	ld.param.u64 	%rd4, [_Z16integrate_kernelP5BodyFPfS1_S1_if_param_3];
	ld.param.u32 	%r2, [_Z16integrate_kernelP5BodyFPfS1_S1_if_param_4];
	ld.param.f32 	%f1, [_Z16integrate_kernelP5BodyFPfS1_S1_if_param_5];
	mov.u32 	%r3, %ctaid.x;
	mov.u32 	%r4, %ntid.x;
	mov.u32 	%r5, %tid.x;
	mad.lo.s32 	%r1, %r3, %r4, %r5;
	setp.ge.s32 	%p1, %r1, %r2;
	@%p1 bra 	$L__BB0_2;
	cvta.to.global.u64 	%rd5, %rd2;
	cvta.to.global.u64 	%rd6, %rd1;
	cvta.to.global.u64 	%rd7, %rd3;
	cvta.to.global.u64 	%rd8, %rd4;
	mul.wide.s32 	%rd9, %r1, 4;
	add.s64 	%rd10, %rd5, %rd9;
	ld.global.f32 	%f2, [%rd10];
	mul.wide.s32 	%rd11, %r1, 28;
	add.s64 	%rd12, %rd6, %rd11;
	ld.global.f32 	%f3, [%rd12+24];
	div.rn.f32 	%f4, %f2, %f3;
	add.s64 	%rd13, %rd7, %rd9;
	ld.global.f32 	%f5, [%rd13];
	div.rn.f32 	%f6, %f5, %f3;
	add.s64 	%rd14, %rd8, %rd9;
	ld.global.f32 	%f7, [%rd14];
	div.rn.f32 	%f8, %f7, %f3;
	ld.global.f32 	%f9, [%rd12+12];
	fma.rn.f32 	%f10, %f1, %f4, %f9;
	st.global.f32 	[%rd12+12], %f10;
	ld.global.f32 	%f11, [%rd12+16];
	fma.rn.f32 	%f12, %f1, %f6, %f11;
	st.global.f32 	[%rd12+16], %f12;
	ld.global.f32 	%f13, [%rd12+20];
	fma.rn.f32 	%f14, %f1, %f8, %f13;
	st.global.f32 	[%rd12+20], %f14;
	ld.global.f32 	%f15, [%rd12];
	fma.rn.f32 	%f16, %f1, %f10, %f15;
	st.global.f32 	[%rd12], %f16;
	ld.global.f32 	%f17, [%rd12+4];
	fma.rn.f32 	%f18, %f1, %f12, %f17;
	st.global.f32 	[%rd12+4], %f18;
	ld.global.f32 	%f19, [%rd12+8];
	fma.rn.f32 	%f20, %f1, %f14, %f19;
	st.global.f32 	[%rd12+8], %f20;
$L__BB0_2:
	ret;

}
	// .globl	_Z18nbody_tiled_unrollILi4EEvP5BodyFPfS2_S2_i
.visible .entry _Z18nbody_tiled_unrollILi4EEvP5BodyFPfS2_S2_i(
	.param .u64 .ptr .align 1 _Z18nbody_tiled_unrollILi4EEvP5BodyFPfS2_S2_i_param_0,
	.param .u64 .ptr .align 1 _Z18nbody_tiled_unrollILi4EEvP5BodyFPfS2_S2_i_param_1,
	.param .u64 .ptr .align 1 _Z18nbody_tiled_unrollILi4EEvP5BodyFPfS2_S2_i_param_2,
	.param .u64 .ptr .align 1 _Z18nbody_tiled_unrollILi4EEvP5BodyFPfS2_S2_i_param_3,
	.param .u32 _Z18nbody_tiled_unrollILi4EEvP5BodyFPfS2_S2_i_param_4
)
{
	.reg .pred 	%p<14>;
	.reg .b32 	%r<57>;
	.reg .b32 	%f<293>;
	.reg .b64 	%rd<20>;

	ld.param.u64 	%rd5, [_Z18nbody_tiled_unrollILi4EEvP5BodyFPfS2_S2_i_param_0];
	ld.param.u32 	%r27, [_Z18nbody_tiled_unrollILi4EEvP5BodyFPfS2_S2_i_param_4];
	cvta.to.global.u64 	%rd1, %rd5;
	mov.u32 	%r1, %tid.x;
	mov.u32 	%r28, %ctaid.x;
	mov.u32 	%r2, %ntid.x;
	mad.lo.s32 	%r3, %r28, %r2, %r1;
	setp.ge.s32 	%p1, %r3, %r27;
	@%p1 bra 	$L__BB1_19;
	mul.wide.s32 	%rd6, %r3, 28;
	add.s64 	%rd7, %rd1, %rd6;
	ld.global.f32 	%f1, [%rd7];
	ld.global.f32 	%f2, [%rd7+4];
	ld.global.f32 	%f3, [%rd7+8];
	ld.global.f32 	%f4, [%rd7+24];
	setp.lt.s32 	%p2, %r27, 1;
	mov.f32 	%f287, 0f00000000;
	mov.f32 	%f288, %f287;
	mov.f32 	%f289, %f287;
	@%p2 bra 	$L__BB1_18;
	mov.u32 	%r30, tile;
	mad.lo.s32 	%r31, %r1, 28, %r30;
	add.s32 	%r4, %r31, 24;
	mov.f32 	%f289, 0f00000000;
	mov.b32 	%r49, 0;
	mov.u32 	%r48, %r27;
	mov.f32 	%f288, %f289;
	mov.f32 	%f287, %f289;
$L__BB1_3:
	min.u32 	%r7, %r2, %r48;
	add.s32 	%r8, %r49, %r1;
	setp.ge.s32 	%p3, %r8, %r27;
	mov.f32 	%f265, 0f00000000;
	@%p3 bra 	$L__BB1_5;
	mul.wide.s32 	%rd8, %r8, 28;
	add.s64 	%rd9, %rd1, %rd8;
	ld.global.f32 	%f52, [%rd9];
	ld.global.f32 	%f53, [%rd9+4];
	ld.global.f32 	%f54, [%rd9+8];
	ld.global.f32 	%f55, [%rd9+12];
	ld.global.f32 	%f56, [%rd9+16];
	ld.global.f32 	%f57, [%rd9+20];
	ld.global.f32 	%f265, [%rd9+24];
	st.shared.f32 	[%r4+-24], %f52;
	st.shared.f32 	[%r4+-20], %f53;
	st.shared.f32 	[%r4+-16], %f54;
	st.shared.f32 	[%r4+-12], %f55;
	st.shared.f32 	[%r4+-8], %f56;
	st.shared.f32 	[%r4+-4], %f57;
$L__BB1_5:
	st.shared.f32 	[%r4], %f265;
	bar.sync 	0;
	sub.s32 	%r33, %r27, %r49;
	min.u32 	%r9, %r2, %r33;
	setp.lt.u32 	%p4, %r9, 4;
	mov.b32 	%r55, 0;
	@%p4 bra 	$L__BB1_8;
	mov.u32 	%r36, tile;
	add.s32 	%r51, %r36, 56;
	mov.b32 	%r52, 0;
$L__BB1_7:
	and.b32  	%r55, %r7, 2044;
	.pragma "used_bytes_mask 4095";
	ld.shared.v4.f32 	{%f58, %f59, %f60, %f61}, [%r51+-56];
	ld.shared.v2.f32 	{%f62, %f63}, [%r51+-32];
	sub.f32 	%f64, %f58, %f1;
	sub.f32 	%f65, %f59, %f2;
	sub.f32 	%f66, %f60, %f3;
	mul.f32 	%f67, %f65, %f65;
	fma.rn.f32 	%f68, %f64, %f64, %f67;
	fma.rn.f32 	%f69, %f66, %f66, %f68;
	add.f32 	%f70, %f69, 0f358637BD;
	rsqrt.approx.f32 	%f71, %f70;
	mul.f32 	%f72, %f71, %f71;
	mul.f32 	%f73, %f71, %f72;
	mul.f32 	%f74, %f62, 0f338F545A;
	mul.f32 	%f75, %f74, %f73;
	fma.rn.f32 	%f76, %f64, %f75, %f287;
	fma.rn.f32 	%f77, %f65, %f75, %f288;
	fma.rn.f32 	%f78, %f66, %f75, %f289;
	ld.shared.v2.f32 	{%f79, %f80}, [%r51+-24];
	ld.shared.f32 	%f81, [%r51+-4];
	sub.f32 	%f82, %f63, %f1;
	sub.f32 	%f83, %f79, %f2;
	sub.f32 	%f84, %f80, %f3;
	mul.f32 	%f85, %f83, %f83;
	fma.rn.f32 	%f86, %f82, %f82, %f85;
	fma.rn.f32 	%f87, %f84, %f84, %f86;
	add.f32 	%f88, %f87, 0f358637BD;
	rsqrt.approx.f32 	%f89, %f88;
	mul.f32 	%f90, %f89, %f89;
	mul.f32 	%f91, %f89, %f90;
	mul.f32 	%f92, %f81, 0f338F545A;
	mul.f32 	%f93, %f92, %f91;
	fma.rn.f32 	%f94, %f82, %f93, %f76;
	fma.rn.f32 	%f95, %f83, %f93, %f77;
	fma.rn.f32 	%f96, %f84, %f93, %f78;
	ld.shared.v2.f32 	{%f97, %f98}, [%r51];
	ld.shared.f32 	%f99, [%r51+8];
	ld.shared.v4.f32 	{%f100, %f101, %f102, %f103}, [%r51+24];
	sub.f32 	%f104, %f97, %f1;
	sub.f32 	%f105, %f98, %f2;
	sub.f32 	%f106, %f99, %f3;
	mul.f32 	%f107, %f105, %f105;
	fma.rn.f32 	%f108, %f104, %f104, %f107;
	fma.rn.f32 	%f109, %f106, %f106, %f108;
	add.f32 	%f110, %f109, 0f358637BD;
	rsqrt.approx.f32 	%f111, %f110;
	mul.f32 	%f112, %f111, %f111;
	mul.f32 	%f113, %f111, %f112;
	mul.f32 	%f114, %f100, 0f338F545A;
	mul.f32 	%f115, %f114, %f113;
	fma.rn.f32 	%f116, %f104, %f115, %f94;
	fma.rn.f32 	%f117, %f105, %f115, %f95;
	fma.rn.f32 	%f118, %f106, %f115, %f96;
	ld.shared.f32 	%f119, [%r51+52];
	sub.f32 	%f120, %f101, %f1;
	sub.f32 	%f121, %f102, %f2;
	sub.f32 	%f122, %f103, %f3;
	mul.f32 	%f123, %f121, %f121;
	fma.rn.f32 	%f124, %f120, %f120, %f123;
	fma.rn.f32 	%f125, %f122, %f122, %f124;
	add.f32 	%f126, %f125, 0f358637BD;
	rsqrt.approx.f32 	%f127, %f126;
	mul.f32 	%f128, %f127, %f127;
	mul.f32 	%f129, %f127, %f128;
	mul.f32 	%f130, %f119, 0f338F545A;
	mul.f32 	%f131, %f130, %f129;
	fma.rn.f32 	%f287, %f120, %f131, %f116;
	fma.rn.f32 	%f288, %f121, %f131, %f117;
	fma.rn.f32 	%f289, %f122, %f131, %f118;
	add.s32 	%r16, %r52, 4;
	add.s32 	%r37, %r52, 7;
	add.s32 	%r51, %r51, 112;
	setp.lt.u32 	%p5, %r37, %r9;
	mov.u32 	%r52, %r16;
	@%p5 bra 	$L__BB1_7;
$L__BB1_8:
	setp.ge.u32 	%p6, %r55, %r9;
	@%p6 bra 	$L__BB1_17;
	and.b32  	%r11, %r7, 3;
	sub.s32 	%r38, %r55, %r7;
	setp.gt.u32 	%p7, %r38, -4;
	@%p7 bra 	$L__BB1_12;
	add.s32 	%r40, %r55, %r11;
	sub.s32 	%r12, %r7, %r40;
	mov.b32 	%r54, 0;
$L__BB1_11:
	.pragma "nounroll";
	mov.u32 	%r41, tile;
	mad.lo.s32 	%r42, %r55, 28, %r41;
	.pragma "used_bytes_mask 4095";
	ld.shared.v4.f32 	{%f133, %f134, %f135, %f136}, [%r42];
	ld.shared.v2.f32 	{%f137, %f138}, [%r42+24];
	sub.f32 	%f139, %f133, %f1;
	sub.f32 	%f140, %f134, %f2;
	sub.f32 	%f141, %f135, %f3;
	mul.f32 	%f142, %f140, %f140;
	fma.rn.f32 	%f143, %f139, %f139, %f142;
	fma.rn.f32 	%f144, %f141, %f141, %f143;
	add.f32 	%f145, %f144, 0f358637BD;
	rsqrt.approx.f32 	%f146, %f145;
	mul.f32 	%f147, %f146, %f146;
	mul.f32 	%f148, %f146, %f147;
	mul.f32 	%f149, %f137, 0f338F545A;
	mul.f32 	%f150, %f149, %f148;
	fma.rn.f32 	%f151, %f139, %f150, %f287;
	fma.rn.f32 	%f152, %f140, %f150, %f288;
	fma.rn.f32 	%f153, %f141, %f150, %f289;
	ld.shared.v2.f32 	{%f154, %f155}, [%r42+32];
	ld.shared.f32 	%f156, [%r42+52];
	sub.f32 	%f157, %f138, %f1;
	sub.f32 	%f158, %f154, %f2;
	sub.f32 	%f159, %f155, %f3;
	mul.f32 	%f160, %f158, %f158;
	fma.rn.f32 	%f161, %f157, %f157, %f160;
	fma.rn.f32 	%f162, %f159, %f159, %f161;
	add.f32 	%f163, %f162, 0f358637BD;
	rsqrt.approx.f32 	%f164, %f163;
	mul.f32 	%f165, %f164, %f164;
	mul.f32 	%f166, %f164, %f165;
	mul.f32 	%f167, %f156, 0f338F545A;
	mul.f32 	%f168, %f167, %f166;
	fma.rn.f32 	%f169, %f157, %f168, %f151;
	fma.rn.f32 	%f170, %f158, %f168, %f152;
	fma.rn.f32 	%f171, %f159, %f168, %f153;
	ld.shared.v2.f32 	{%f172, %f173}, [%r42+56];
	ld.shared.f32 	%f174, [%r42+64];
	ld.shared.v4.f32 	{%f175, %f176, %f177, %f178}, [%r42+80];
	sub.f32 	%f179, %f172, %f1;
	sub.f32 	%f180, %f173, %f2;
	sub.f32 	%f181, %f174, %f3;
	mul.f32 	%f182, %f180, %f180;
	fma.rn.f32 	%f183, %f179, %f179, %f182;
	fma.rn.f32 	%f184, %f181, %f181, %f183;
	add.f32 	%f185, %f184, 0f358637BD;
	rsqrt.approx.f32 	%f186, %f185;
	mul.f32 	%f187, %f186, %f186;
	mul.f32 	%f188, %f186, %f187;
	mul.f32 	%f189, %f175, 0f338F545A;
	mul.f32 	%f190, %f189, %f188;
	fma.rn.f32 	%f191, %f179, %f190, %f169;
	fma.rn.f32 	%f192, %f180, %f190, %f170;
	fma.rn.f32 	%f193, %f181, %f190, %f171;
	ld.shared.f32 	%f194, [%r42+108];
	sub.f32 	%f195, %f176, %f1;
	sub.f32 	%f196, %f177, %f2;
	sub.f32 	%f197, %f178, %f3;
	mul.f32 	%f198, %f196, %f196;
	fma.rn.f32 	%f199, %f195, %f195, %f198;
	fma.rn.f32 	%f200, %f197, %f197, %f199;
	add.f32 	%f201, %f200, 0f358637BD;
	rsqrt.approx.f32 	%f202, %f201;
	mul.f32 	%f203, %f202, %f202;
	mul.f32 	%f204, %f202, %f203;
	mul.f32 	%f205, %f194, 0f338F545A;
	mul.f32 	%f206, %f205, %f204;
	fma.rn.f32 	%f287, %f195, %f206, %f191;
	fma.rn.f32 	%f288, %f196, %f206, %f192;
	fma.rn.f32 	%f289, %f197, %f206, %f193;
	add.s32 	%r55, %r55, 4;
	add.s32 	%r54, %r54, 4;
	setp.ne.s32 	%p8, %r54, %r12;
	@%p8 bra 	$L__BB1_11;
$L__BB1_12:
	setp.eq.s32 	%p9, %r11, 0;
	@%p9 bra 	$L__BB1_17;
	setp.eq.s32 	%p10, %r11, 1;
	@%p10 bra 	$L__BB1_15;
	mov.u32 	%r43, tile;
	mad.lo.s32 	%r44, %r55, 28, %r43;
	ld.shared.f32 	%f208, [%r44];
	ld.shared.f32 	%f209, [%r44+4];
	ld.shared.f32 	%f210, [%r44+8];
	ld.shared.f32 	%f211, [%r44+24];
	sub.f32 	%f212, %f208, %f1;
	sub.f32 	%f213, %f209, %f2;
	sub.f32 	%f214, %f210, %f3;
	mul.f32 	%f215, %f213, %f213;
	fma.rn.f32 	%f216, %f212, %f212, %f215;
	fma.rn.f32 	%f217, %f214, %f214, %f216;
	add.f32 	%f218, %f217, 0f358637BD;
	rsqrt.approx.f32 	%f219, %f218;
	mul.f32 	%f220, %f219, %f219;
	mul.f32 	%f221, %f219, %f220;
	mul.f32 	%f222, %f211, 0f338F545A;
	mul.f32 	%f223, %f222, %f221;
	fma.rn.f32 	%f224, %f212, %f223, %f287;
	fma.rn.f32 	%f225, %f213, %f223, %f288;
	fma.rn.f32 	%f226, %f214, %f223, %f289;
	ld.shared.f32 	%f227, [%r44+28];
	ld.shared.f32 	%f228, [%r44+32];
	ld.shared.f32 	%f229, [%r44+36];
	ld.shared.f32 	%f230, [%r44+52];
	sub.f32 	%f231, %f227, %f1;
	sub.f32 	%f232, %f228, %f2;
	sub.f32 	%f233, %f229, %f3;
	mul.f32 	%f234, %f232, %f232;
	fma.rn.f32 	%f235, %f231, %f231, %f234;
	fma.rn.f32 	%f236, %f233, %f233, %f235;
	add.f32 	%f237, %f236, 0f358637BD;
	rsqrt.approx.f32 	%f238, %f237;
	mul.f32 	%f239, %f238, %f238;
	mul.f32 	%f240, %f238, %f239;
	mul.f32 	%f241, %f230, 0f338F545A;
	mul.f32 	%f242, %f241, %f240;
	fma.rn.f32 	%f287, %f231, %f242, %f224;
	fma.rn.f32 	%f288, %f232, %f242, %f225;
	fma.rn.f32 	%f289, %f233, %f242, %f226;
	add.s32 	%r55, %r55, 2;
$L__BB1_15:
	and.b32  	%r45, %r7, 1;
	setp.eq.b32 	%p11, %r45, 1;
	not.pred 	%p12, %p11;
	@%p12 bra 	$L__BB1_17;
	mov.u32 	%r46, tile;
	mad.lo.s32 	%r47, %r55, 28, %r46;
	ld.shared.f32 	%f243, [%r47];
	ld.shared.f32 	%f244, [%r47+4];
	ld.shared.f32 	%f245, [%r47+8];
	ld.shared.f32 	%f246, [%r47+24];
	sub.f32 	%f247, %f243, %f1;
	sub.f32 	%f248, %f244, %f2;
	sub.f32 	%f249, %f245, %f3;
	mul.f32 	%f250, %f248, %f248;
	fma.rn.f32 	%f251, %f247, %f247, %f250;
	fma.rn.f32 	%f252, %f249, %f249, %f251;
	add.f32 	%f253, %f252, 0f358637BD;
	rsqrt.approx.f32 	%f254, %f253;
	mul.f32 	%f255, %f254, %f254;
	mul.f32 	%f256, %f254, %f255;
	mul.f32 	%f257, %f246, 0f338F545A;
	mul.f32 	%f258, %f257, %f256;
	fma.rn.f32 	%f287, %f247, %f258, %f287;
	fma.rn.f32 	%f288, %f248, %f258, %f288;
	fma.rn.f32 	%f289, %f249, %f258, %f289;
$L__BB1_17:
	bar.sync 	0;
	add.s32 	%r49, %r49, %r2;
	setp.lt.s32 	%p13, %r49, %r27;
	sub.s32 	%r48, %r48, %r2;
	@%p13 bra 	$L__BB1_3;
$L__BB1_18:
	ld.param.u64 	%rd19, [_Z18nbody_tiled_unrollILi4EEvP5BodyFPfS2_S2_i_param_3];
	ld.param.u64 	%rd18, [_Z18nbody_tiled_unrollILi4EEvP5BodyFPfS2_S2_i_param_2];
	ld.param.u64 	%rd17, [_Z18nbody_tiled_unrollILi4EEvP5BodyFPfS2_S2_i_param_1];
	mul.f32 	%f259, %f4, %f287;
	cvta.to.global.u64 	%rd10, %rd17;
	mul.wide.s32 	%rd11, %r3, 4;
	add.s64 	%rd12, %rd10, %rd11;
	st.global.f32 	[%rd12], %f259;
	mul.f32 	%f260, %f4, %f288;
	cvta.to.global.u64 	%rd13, %rd18;
	add.s64 	%rd14, %rd13, %rd11;
	st.global.f32 	[%rd14], %f260;
	mul.f32 	%f261, %f4, %f289;
	cvta.to.global.u64 	%rd15, %rd19;
	add.s64 	%rd16, %rd15, %rd11;
	st.global.f32 	[%rd16], %f261;
$L__BB1_19:
	ret;

}


// ===== COMPILED SASS (sm_100) =====

	.target	sm_100

	.elftype	@"ET_EXEC"


//--------------------- .note.nv.tkinfo           --------------------------
	.section	.note.nv.tkinfo,"",@"SHT_NOTE"
	.sectionflags	@"SHF_NOTE_NV_TKINFO"
	.tkinfo
        /*0018*/ 	.word	0x00000002
        /*0030*/ 	.string	""
        /*0030*/ 	.string	"ptxas"
        /*0030*/ 	.string	"Cuda compilation tools, release 13.0, V13.0.88"
        /*0030*/ 	.string	"Build cuda_13.0.r13.0/compiler.36424714_0"
        /*0030*/ 	.string	"-arch sm_100 -m 64 "



//--------------------- .note.nv.cuinfo           --------------------------
	.section	.note.nv.cuinfo,"",@"SHT_NOTE"
	.sectionflags	@"SHF_NOTE_NV_CUINFO"
        /*0018*/ 	.short	0x0002
        /*001a*/ 	.short	0x0064
        /*001c*/ 	.short	0x0082
	.zero		2


//--------------------- .nv.info                  --------------------------
	.section	.nv.info,"",@"SHT_CUDA_INFO"
	.align	4


	//----- nvinfo : EIATTR_REGCOUNT
	.align		4
        /*0000*/ 	.byte	0x04, 0x2f
        /*0002*/ 	.short	(.L_1 - .L_0)
	.align		4
.L_0:
        /*0004*/ 	.word	index@(_Z16integrate_kernelP5BodyFPfS1_S1_if)
        /*0008*/ 	.word	0x00000013


	//----- nvinfo : EIATTR_FRAME_SIZE
	.align		4
.L_1:
        /*000c*/ 	.byte	0x04, 0x11
        /*000e*/ 	.short	(.L_3 - .L_2)
	.align		4
.L_2:
        /*0010*/ 	.word	index@($__internal_0_$__cuda_sm3x_div_rn_noftz_f32_slowpath)
        /*0014*/ 	.word	0x00000000


	//----- nvinfo : EIATTR_FRAME_SIZE
	.align		4
.L_3:
        /*0018*/ 	.byte	0x04, 0x11
        /*001a*/ 	.short	(.L_5 - .L_4)
	.align		4
.L_4:
        /*001c*/ 	.word	index@(_Z16integrate_kernelP5BodyFPfS1_S1_if)
        /*0020*/ 	.word	0x00000000


	//----- nvinfo : EIATTR_REGCOUNT
	.align		4
.L_5:
        /*0024*/ 	.byte	0x04, 0x2f
        /*0026*/ 	.short	(.L_7 - .L_6)
	.align		4
.L_6:
        /*0028*/ 	.word	index@(_Z18nbody_tiled_unrollILi4EEvP5BodyFPfS2_S2_i)
        /*002c*/ 	.word	0x00000020


	//----- nvinfo : EIATTR_FRAME_SIZE
	.align		4
.L_7:
        /*0030*/ 	.byte	0x04, 0x11
        /*0032*/ 	.short	(.L_9 - .L_8)
	.align		4
.L_8:
        /*0034*/ 	.word	index@(_Z18nbody_tiled_unrollILi4EEvP5BodyFPfS2_S2_i)
        /*0038*/ 	.word	0x00000000


	//----- nvinfo : EIATTR_MIN_STACK_SIZE
	.align		4
.L_9:
        /*003c*/ 	.byte	0x04, 0x12
        /*003e*/ 	.short	(.L_11 - .L_10)
	.align		4
.L_10:
        /*0040*/ 	.word	index@(_Z18nbody_tiled_unrollILi4EEvP5BodyFPfS2_S2_i)
        /*0044*/ 	.word	0x00000000


	//----- nvinfo : EIATTR_MIN_STACK_SIZE
	.align		4
.L_11:
        /*0048*/ 	.byte	0x04, 0x12
        /*004a*/ 	.short	(.L_13 - .L_12)
	.align		4
.L_12:
        /*004c*/ 	.word	index@(_Z16integrate_kernelP5BodyFPfS1_S1_if)
        /*0050*/ 	.word	0x00000000
.L_13:


//--------------------- .nv.compat                --------------------------
	.section	.nv.compat,"",@"SHT_CUDA_COMPAT_INFO"
	.align	4
        /*0000*/ 	.byte	0x02, 0x09, 0x00, 0x00, 0x02, 0x02, 0x01, 0x00, 0x02, 0x05, 0x05, 0x00, 0x03, 0x07, 0x01, 0x01
        /*0010*/ 	.byte	0x02, 0x03, 0x00, 0x00, 0x02, 0x06, 0x01, 0x00, 0x04, 0x0b, 0x08, 0x00, 0x01, 0x00, 0x00, 0x00
        /*0020*/ 	.byte	0x00, 0x00, 0x00, 0x00


//--------------------- .nv.info._Z18nbody_tiled_unrollILi4EEvP5BodyFPfS2_S2_i --------------------------
	.section	.nv.info._Z18nbody_tiled_unrollILi4EEvP5BodyFPfS2_S2_i,"",@"SHT_CUDA_INFO"
	.sectionflags	@""
	.align	4


	//----- nvinfo : EIATTR_CUDA_API_VERSION
	.align		4
        /*0000*/ 	.byte	0x04, 0x37
        /*0002*/ 	.short	(.L_15 - .L_14)
.L_14:
        /*0004*/ 	.word	0x00000082


	//----- nvinfo : EIATTR_KPARAM_INFO
	.align		4
.L_15:
        /*0008*/ 	.byte	0x04, 0x17
        /*000a*/ 	.short	(.L_17 - .L_16)
.L_16:
        /*000c*/ 	.word	0x00000000
        /*0010*/ 	.short	0x0004
        /*0012*/ 	.short	0x0020
        /*0014*/ 	.byte	0x00, 0xf0, 0x11, 0x00


	//----- nvinfo : EIATTR_KPARAM_INFO
	.align		4
.L_17:
        /*0018*/ 	.byte	0x04, 0x17
        /*001a*/ 	.short	(.L_19 - .L_18)
.L_18:
        /*001c*/ 	.word	0x00000000
        /*0020*/ 	.short	0x0003
        /*0022*/ 	.short	0x0018
        /*0024*/ 	.byte	0x00, 0xf5, 0x21, 0x00


	//----- nvinfo : EIATTR_KPARAM_INFO
	.align		4
.L_19:
        /*0028*/ 	.byte	0x04, 0x17
        /*002a*/ 	.short	(.L_21 - .L_20)
.L_20:
        /*002c*/ 	.word	0x00000000
        /*0030*/ 	.short	0x0002
        /*0032*/ 	.short	0x0010
        /*0034*/ 	.byte	0x00, 0xf5, 0x21, 0x00


	//----- nvinfo : EIATTR_KPARAM_INFO
	.align		4
.L_21:
        /*0038*/ 	.byte	0x04, 0x17
        /*003a*/ 	.short	(.L_23 - .L_22)
.L_22:
        /*003c*/ 	.word	0x00000000
        /*0040*/ 	.short	0x0001
        /*0042*/ 	.short	0x0008
        /*0044*/ 	.byte	0x00, 0xf5, 0x21, 0x00


	//----- nvinfo : EIATTR_KPARAM_INFO
	.align		4
.L_23:
        /*0048*/ 	.byte	0x04, 0x17
        /*004a*/ 	.short	(.L_25 - .L_24)
.L_24:
        /*004c*/ 	.word	0x00000000
        /*0050*/ 	.short	0x0000
        /*0052*/ 	.short	0x0000
        /*0054*/ 	.byte	0x00, 0xf5, 0x21, 0x00


	//----- nvinfo : EIATTR_SPARSE_MMA_MASK
	.align		4
.L_25:
        /*0058*/ 	.byte	0x03, 0x50
        /*005a*/ 	.short	0x0000


	//----- nvinfo : EIATTR_MAXREG_COUNT
	.align		4
        /*005c*/ 	.byte	0x03, 0x1b
        /*005e*/ 	.short	0x00ff


	//----- nvinfo : EIATTR_NUM_BARRIERS
	.align		4
        /*0060*/ 	.byte	0x02, 0x4c
        /*0062*/ 	.byte	0x01
	.zero		1


	//----- nvinfo : EIATTR_MERCURY_ISA_VERSION
	.align		4
        /*0064*/ 	.byte	0x03, 0x5f
        /*0066*/ 	.short	0x0101


	//----- nvinfo : EIATTR_UNUSED_LOAD_BYTE_OFFSET
	.align		4
        /*0068*/ 	.byte	0x04, 0x44
        /*006a*/ 	.short	(.L_27 - .L_26)


	//   ....[0]....
.L_26:
        /*006c*/ 	.word	0x00000400
        /*0070*/ 	.word	0x00000fff


	//   ....[1]....
        /*0074*/ 	.word	0x00000a70
        /*0078*/ 	.word	0x00000fff


	//   ....[2]....
        /*007c*/ 	.word	0x00000b60
        /*0080*/ 	.word	0x0000fff0


	//----- nvinfo : EIATTR_VRC_CTA_INIT_COUNT
	.align		4
.L_27:
        /*0084*/ 	.byte	0x02, 0x4a
	.zero		1
	.zero		1


	//----- nvinfo : EIATTR_EXIT_INSTR_OFFSETS
	.align		4
        /*0088*/ 	.byte	0x04, 0x1c
        /*008a*/ 	.short	(.L_29 - .L_28)


	//   ....[0]....
.L_28:
        /*008c*/ 	.word	0x00000070


	//   ....[1]....
        /*0090*/ 	.word	0x00001550


	//----- nvinfo : EIATTR_CBANK_PARAM_SIZE
	.align		4
.L_29:
        /*0094*/ 	.byte	0x03, 0x19
        /*0096*/ 	.short	0x0024


	//----- nvinfo : EIATTR_PARAM_CBANK
	.align		4
        /*0098*/ 	.byte	0x04, 0x0a
        /*009a*/ 	.short	(.L_31 - .L_30)
	.align		4
.L_30:
        /*009c*/ 	.word	index@(.nv.constant0._Z18nbody_tiled_unrollILi4EEvP5BodyFPfS2_S2_i)
        /*00a0*/ 	.short	0x0380
        /*00a2*/ 	.short	0x0024


	//----- nvinfo : EIATTR_SW_WAR
	.align		4
.L_31:
        /*00a4*/ 	.byte	0x04, 0x36
        /*00a6*/ 	.short	(.L_33 - .L_32)
.L_32:
        /*00a8*/ 	.word	0x00000008
.L_33:


//--------------------- .nv.info._Z16integrate_kernelP5BodyFPfS1_S1_if --------------------------
	.section	.nv.info._Z16integrate_kernelP5BodyFPfS1_S1_if,"",@"SHT_CUDA_INFO"
	.sectionflags	@""
	.align	4


	//----- nvinfo : EIATTR_CUDA_API_VERSION
	.align		4
        /*0000*/ 	.byte	0x04, 0x37
        /*0002*/ 	.short	(.L_35 - .L_34)
.L_34:
        /*0004*/ 	.word	0x00000082


	//----- nvinfo : EIATTR_KPARAM_INFO
	.align		4
.L_35:
        /*0008*/ 	.byte	0x04, 0x17
        /*000a*/ 	.short	(.L_37 - .L_36)
.L_36:
        /*000c*/ 	.word	0x00000000
        /*0010*/ 	.short	0x0005
        /*0012*/ 	.short	0x0024
        /*0014*/ 	.byte	0x00, 0xf0, 0x11, 0x00


	//----- nvinfo : EIATTR_KPARAM_INFO
	.align		4
.L_37:
        /*0018*/ 	.byte	0x04, 0x17
        /*001a*/ 	.short	(.L_39 - .L_38)
.L_38:
        /*001c*/ 	.word	0x00000000
        /*0020*/ 	.short	0x0004
        /*0022*/ 	.short	0x0020
        /*0024*/ 	.byte	0x00, 0xf0, 0x11, 0x00


	//----- nvinfo : EIATTR_KPARAM_INFO
	.align		4
.L_39:
        /*0028*/ 	.byte	0x04, 0x17
        /*002a*/ 	.short	(.L_41 - .L_40)
.L_40:
        /*002c*/ 	.word	0x00000000
        /*0030*/ 	.short	0x0003
        /*0032*/ 	.short	0x0018
        /*0034*/ 	.byte	0x00, 0xf5, 0x21, 0x00


	//----- nvinfo : EIATTR_KPARAM_INFO
	.align		4
.L_41:
        /*0038*/ 	.byte	0x04, 0x17
        /*003a*/ 	.short	(.L_43 - .L_42)
.L_42:
        /*003c*/ 	.word	0x00000000
        /*0040*/ 	.short	0x0002
        /*0042*/ 	.short	0x0010
        /*0044*/ 	.byte	0x00, 0xf5, 0x21, 0x00


	//----- nvinfo : EIATTR_KPARAM_INFO
	.align		4
.L_43:
        /*0048*/ 	.byte	0x04, 0x17
        /*004a*/ 	.short	(.L_45 - .L_44)
.L_44:
        /*004c*/ 	.word	0x00000000
        /*0050*/ 	.short	0x0001
        /*0052*/ 	.short	0x0008
        /*0054*/ 	.byte	0x00, 0xf5, 0x21, 0x00


	//----- nvinfo : EIATTR_KPARAM_INFO
	.align		4
.L_45:
        /*0058*/ 	.byte	0x04, 0x17
        /*005a*/ 	.short	(.L_47 - .L_46)
.L_46:
        /*005c*/ 	.word	0x00000000
        /*0060*/ 	.short	0x0000
        /*0062*/ 	.short	0x0000
        /*0064*/ 	.byte	0x00, 0xf5, 0x21, 0x00


	//----- nvinfo : EIATTR_SPARSE_MMA_MASK
	.align		4
.L_47:
        /*0068*/ 	.byte	0x03, 0x50
        /*006a*/ 	.short	0x0000


	//----- nvinfo : EIATTR_MAXREG_COUNT
	.align		4
        /*006c*/ 	.byte	0x03, 0x1b
        /*006e*/ 	.short	0x00ff


	//----- nvinfo : EIATTR_MERCURY_ISA_VERSION
	.align		4
        /*0070*/ 	.byte	0x03, 0x5f
        /*0072*/ 	.short	0x0101


	//----- nvinfo : EIATTR_VRC_CTA_INIT_COUNT
	.align		4
        /*0074*/ 	.byte	0x02, 0x4a
	.zero		1
	.zero		1


	//----- nvinfo : EIATTR_EXIT_INSTR_OFFSETS
	.align		4
        /*0078*/ 	.byte	0x04, 0x1c
        /*007a*/ 	.short	(.L_49 - .L_48)


	//   ....[0]....
.L_48:
        /*007c*/ 	.word	0x00000070


	//   ....[1]....
        /*0080*/ 	.word	0x00000500


	//----- nvinfo : EIATTR_CRS_STACK_SIZE
	.align		4
.L_49:
        /*0084*/ 	.byte	0x04, 0x1e
        /*0086*/ 	.short	(.L_51 - .L_50)
.L_50:
        /*0088*/ 	.word	0x00000000


	//----- nvinfo : EIATTR_CBANK_PARAM_SIZE
	.align		4
.L_51:
        /*008c*/ 	.byte	0x03, 0x19
        /*008e*/ 	.short	0x0028


	//----- nvinfo : EIATTR_PARAM_CBANK
	.align		4
        /*0090*/ 	.byte	0x04, 0x0a
        /*0092*/ 	.short	(.L_53 - .L_52)
	.align		4
.L_52:
        /*0094*/ 	.word	index@(.nv.constant0._Z16integrate_kernelP5BodyFPfS1_S1_if)
        /*0098*/ 	.short	0x0380
        /*009a*/ 	.short	0x0028


	//----- nvinfo : EIATTR_SW_WAR
	.align		4
.L_53:
        /*009c*/ 	.byte	0x04, 0x36
        /*009e*/ 	.short	(.L_55 - .L_54)
.L_54:
        /*00a0*/ 	.word	0x00000008
.L_55:


//--------------------- .nv.callgraph             --------------------------
	.section	.nv.callgraph,"",@"SHT_CUDA_CALLGRAPH"
	.align	4
	.sectionentsize	8
	.align		4
        /*0000*/ 	.word	0x00000000
	.align		4
        /*0004*/ 	.word	0xffffffff
	.align		4
        /*0008*/ 	.word	0x00000000
	.align		4
        /*000c*/ 	.word	0xfffffffe
	.align		4
        /*0010*/ 	.word	0x00000000
	.align		4
        /*0014*/ 	.word	0xfffffffd
	.align		4
        /*0018*/ 	.word	0x00000000
	.align		4
        /*001c*/ 	.word	0xfffffffc


//--------------------- .text._Z18nbody_tiled_unrollILi4EEvP5BodyFPfS2_S2_i --------------------------
	.section	.text._Z18nbody_tiled_unrollILi4EEvP5BodyFPfS2_S2_i,"ax",@progbits
	.align	128
        .global         _Z18nbody_tiled_unrollILi4EEvP5BodyFPfS2_S2_i
        .type           _Z18nbody_tiled_unrollILi4EEvP5BodyFPfS2_S2_i,@function
        .size           _Z18nbody_tiled_unrollILi4EEvP5BodyFPfS2_S2_i,(.L_x_28 - _Z18nbody_tiled_unrollILi4EEvP5BodyFPfS2_S2_i)
        .other          _Z18nbody_tiled_unrollILi4EEvP5BodyFPfS2_S2_i,@"STO_CUDA_ENTRY STV_DEFAULT"
_Z18nbody_tiled_unrollILi4EEvP5BodyFPfS2_S2_i:
.text._Z18nbody_tiled_unrollILi4EEvP5BodyFPfS2_S2_i:
[----:B------:R-:W-:Y:S01]  /*0000*/  LDC R1, c[0x0][0x37c] ;  /* 0x0000df00ff017b82 */ /* 0x000fe20000000800 */
[----:B------:R-:W0:Y:S01]  /*0010*/  S2R R0, SR_TID.X ;  /* 0x0000000000007919 */ /* 0x000e220000002100 */
[----:B------:R-:W0:Y:S01]  /*0020*/  LDCU UR14, c[0x0][0x360] ;  /* 0x00006c00ff0e77ac */ /* 0x000e220008000800 */
[----:B------:R-:W0:Y:S01]  /*0030*/  S2R R3, SR_CTAID.X ;  /* 0x0000000000037919 */ /* 0x000e220000002500 */
[----:B------:R-:W1:Y:S01]  /*0040*/  LDCU UR4, c[0x0][0x3a0] ;  /* 0x00007400ff0477ac */ /* 0x000e620008000800 */
[----:B0-----:R-:W-:-:S05]  /*0050*/  IMAD R22, R3, UR14, R0 ;  /* 0x0000000e03167c24 */ /* 0x001fca000f8e0200 */
[----:B-1----:R-:W-:-:S13]  /*0060*/  ISETP.GE.AND P0, PT, R22, UR4, PT ;  /* 0x0000000416007c0c */ /* 0x002fda000bf06270 */
[----:B------:R-:W-:Y:S05]  /*0070*/  @P0 EXIT ;  /* 0x000000000000094d */ /* 0x000fea0003800000 */
[----:B------:R-:W0:Y:S01]  /*0080*/  LDC.64 R8, c[0x0][0x380] ;  /* 0x0000e000ff087b82 */ /* 0x000e220000000a00 */
[----:B------:R-:W1:Y:S01]  /*0090*/  LDCU.64 UR12, c[0x0][0x358] ;  /* 0x00006b00ff0c77ac */ /* 0x000e620008000a00 */
[----:B0-----:R-:W-:-:S05]  /*00a0*/  IMAD.WIDE R8, R22, 0x1c, R8 ;  /* 0x0000001c16087825 */ /* 0x001fca00078e0208 */
[----:B-1----:R0:W5:Y:S01]  /*00b0*/  LDG.E R2, desc[UR12][R8.64+0x18] ;  /* 0x0000180c08027981 */ /* 0x002162000c1e1900 */
[----:B------:R-:W-:Y:S01]  /*00c0*/  UISETP.GE.AND UP0, UPT, UR4, 0x1, UPT ;  /* 0x000000010400788c */ /* 0x000fe2000bf06270 */
[----:B------:R-:W-:Y:S01]  /*00d0*/  HFMA2 R3, -RZ, RZ, 0, 0 ;  /* 0x00000000ff037431 */ /* 0x000fe200000001ff */
[----:B------:R-:W-:Y:S01]  /*00e0*/  MOV R7, RZ ;  /* 0x000000ff00077202 */ /* 0x000fe20000000f00 */
[----:B------:R-:W-:-:S06]  /*00f0*/  HFMA2 R5, -RZ, RZ, 0, 0 ;  /* 0x00000000ff057431 */ /* 0x000fcc00000001ff */
[----:B0-----:R-:W-:Y:S05]  /*0100*/  BRA.U !UP0, `(.L_x_0) ;  /* 0x0000001108e07547 */ /* 0x001fea000b800000 */
[----:B------:R0:W5:Y:S04]  /*0110*/  LDG.E R17, desc[UR12][R8.64] ;  /* 0x0000000c08117981 */ /* 0x000168000c1e1900 */
[----:B------:R0:W5:Y:S04]  /*0120*/  LDG.E R6, desc[UR12][R8.64+0x4] ;  /* 0x0000040c08067981 */ /* 0x000168000c1e1900 */
[----:B------:R0:W5:Y:S01]  /*0130*/  LDG.E R16, desc[UR12][R8.64+0x8] ;  /* 0x0000080c08107981 */ /* 0x000162000c1e1900 */
[----:B------:R-:W-:Y:S01]  /*0140*/  MOV R3, 0x400 ;  /* 0x0000040000037802 */ /* 0x000fe20000000f00 */
[----:B------:R-:W1:Y:S01]  /*0150*/  LDCU UR10, c[0x0][0x3a0] ;  /* 0x00007400ff0a77ac */ /* 0x000e620008000800 */
[----:B------:R-:W-:Y:S01]  /*0160*/  MOV R5, RZ ;  /* 0x000000ff00057202 */ /* 0x000fe20000000f00 */
[----:B------:R-:W2:Y:S01]  /*0170*/  S2R R4, SR_CgaCtaId ;  /* 0x0000000000047919 */ /* 0x000ea20000008800 */
[----:B------:R-:W-:Y:S01]  /*0180*/  MOV R7, RZ ;  /* 0x000000ff00077202 */ /* 0x000fe20000000f00 */
[----:B------:R-:W-:Y:S01]  /*0190*/  UMOV UR4, URZ ;  /* 0x000000ff00047c82 */ /* 0x000fe20008000000 */
[----:B--2---:R-:W-:-:S02]  /*01a0*/  LEA R11, R4, R3, 0x18 ;  /* 0x00000003040b7211 */ /* 0x004fc400078ec0ff */
[----:B------:R-:W-:-:S03]  /*01b0*/  MOV R3, RZ ;  /* 0x000000ff00037202 */ /* 0x000fc60000000f00 */
[----:B01----:R-:W-:-:S07]  /*01c0*/  IMAD R4, R0, 0x1c, R11 ;  /* 0x0000001c00047824 */ /* 0x003fce00078e020b */
.L_x_7:
[----:B------:R-:W0:Y:S01]  /*01d0*/  LDCU UR15, c[0x0][0x3a0] ;  /* 0x00007400ff0f77ac */ /* 0x000e220008000800 */
[----:B------:R-:W-:-:S04]  /*01e0*/  IADD3 R11, PT, PT, R0, UR4, RZ ;  /* 0x00000004000b7c10 */ /* 0x000fc8000fffe0ff */
[----:B0-----:R-:W-:-:S13]  /*01f0*/  ISETP.GE.AND P0, PT, R11, UR15, PT ;  /* 0x0000000f0b007c0c */ /* 0x001fda000bf06270 */
[----:B------:R-:W0:Y:S02]  /*0200*/  @!P0 LDC.64 R8, c[0x0][0x380] ;  /* 0x0000e000ff088b82 */ /* 0x000e240000000a00 */
[----:B0-----:R-:W-:Y:S01]  /*0210*/  @!P0 IMAD.WIDE R8, R11, 0x1c, R8 ;  /* 0x0000001c0b088825 */ /* 0x001fe200078e0208 */
[----:B------:R-:W-:-:S04]  /*0220*/  MOV R11, RZ ;  /* 0x000000ff000b7202 */ /* 0x000fc80000000f00 */
[----:B------:R-:W2:Y:S04]  /*0230*/  @!P0 LDG.E R13, desc[UR12][R8.64] ;  /* 0x0000000c080d8981 */ /* 0x000ea8000c1e1900 */
[----:B------:R-:W3:Y:S04]  /*0240*/  @!P0 LDG.E R15, desc[UR12][R8.64+0x4] ;  /* 0x0000040c080f8981 */ /* 0x000ee8000c1e1900 */
[----:B------:R-:W4:Y:S04]  /*0250*/  @!P0 LDG.E R19, desc[UR12][R8.64+0x8] ;  /* 0x0000080c08138981 */ /* 0x000f28000c1e1900 */
[----:B------:R-:W4:Y:S04]  /*0260*/  @!P0 LDG.E R21, desc[UR12][R8.64+0xc] ;  /* 0x00000c0c08158981 */ /* 0x000f28000c1e1900 */
[----:B------:R-:W4:Y:S04]  /*0270*/  @!P0 LDG.E R23, desc[UR12][R8.64+0x10] ;  /* 0x0000100c08178981 */ /* 0x000f28000c1e1900 */
[----:B------:R-:W4:Y:S04]  /*0280*/  @!P0 LDG.E R25, desc[UR12][R8.64+0x14] ;  /* 0x0000140c08198981 */ /* 0x000f28000c1e1900 */
[----:B------:R-:W4:Y:S01]  /*0290*/  @!P0 LDG.E R11, desc[UR12][R8.64+0x18] ;  /* 0x0000180c080b8981 */ /* 0x000f22000c1e1900 */
[----:B------:R-:W-:Y:S01]  /*02a0*/  IADD3 R20, PT, PT, RZ, -UR4, RZ ;  /* 0x80000004ff147c10 */ /* 0x000fe2000fffe0ff */
[----:B------:R-:W-:Y:S01]  /*02b0*/  UISETP.LT.U32.AND UP0, UPT, UR14, UR10, UPT ;  /* 0x0000000a0e00728c */ /* 0x000fe2000bf01070 */
[----:B------:R-:W-:Y:S01]  /*02c0*/  MOV R27, UR15 ;  /* 0x0000000f001b7c02 */ /* 0x000fe20008000f00 */
[----:B------:R-:W-:-:S02]  /*02d0*/  UMOV UR5, URZ ;  /* 0x000000ff00057c82 */ /* 0x000fc40008000000 */
[----:B------:R-:W-:Y:S02]  /*02e0*/  USEL UR7, UR14, UR10, UP0 ;  /* 0x0000000a0e077287 */ /* 0x000fe40008000000 */
[----:B------:R-:W-:Y:S01]  /*02f0*/  VIADDMNMX.U32 R20, R20, R27, UR14, PT ;  /* 0x0000000e14147e46 */ /* 0x000fe2000b80001b */
[----:B--2---:R0:W-:Y:S04]  /*0300*/  @!P0 STS [R4], R13 ;  /* 0x0000000d04008388 */ /* 0x0041e80000000800 */
[----:B---3--:R0:W-:Y:S04]  /*0310*/  @!P0 STS [R4+0x4], R15 ;  /* 0x0000040f04008388 */ /* 0x0081e80000000800 */
[----:B----4-:R0:W-:Y:S04]  /*0320*/  @!P0 STS [R4+0x8], R19 ;  /* 0x0000081304008388 */ /* 0x0101e80000000800 */
[----:B------:R0:W-:Y:S04]  /*0330*/  @!P0 STS [R4+0xc], R21 ;  /* 0x00000c1504008388 */ /* 0x0001e80000000800 */
[----:B------:R0:W-:Y:S04]  /*0340*/  @!P0 STS [R4+0x10], R23 ;  /* 0x0000101704008388 */ /* 0x0001e80000000800 */
[----:B------:R0:W-:Y:S01]  /*0350*/  @!P0 STS [R4+0x14], R25 ;  /* 0x0000141904008388 */ /* 0x0001e20000000800 */
[----:B------:R-:W-:-:S03]  /*0360*/  ISETP.GE.U32.AND P0, PT, R20, 0x4, PT ;  /* 0x000000041400780c */ /* 0x000fc60003f06070 */
[----:B------:R0:W-:Y:S01]  /*0370*/  STS [R4+0x18], R11 ;  /* 0x0000180b04007388 */ /* 0x0001e20000000800 */
[----:B------:R-:W-:Y:S09]  /*0380*/  BAR.SYNC.DEFER_BLOCKING 0x0 ;  /* 0x0000000000007b1d */ /* 0x000ff20000010000 */
[----:B0-----:R-:W-:Y:S05]  /*0390*/  @!P0 BRA `(.L_x_1) ;  /* 0x0000000400708947 */ /* 0x001fea0003800000 */
[----:B------:R-:W0:Y:S01]  /*03a0*/  S2UR UR6, SR_CgaCtaId ;  /* 0x00000000000679c3 */ /* 0x000e220000008800 */
[----:B------:R-:W-:Y:S01]  /*03b0*/  UMOV UR5, 0x400 ;  /* 0x0000040000057882 */ /* 0x000fe20000000000 */
[----:B------:R-:W-:Y:S02]  /*03c0*/  ULOP3.LUT UR8, UR7, 0x7fc, URZ, 0xc0, !UPT ;  /* 0x000007fc07087892 */ /* 0x000fe4000f8ec0ff */
[----:B0-----:R-:W-:-:S03]  /*03d0*/  ULEA UR6, UR6, UR5, 0x18 ;  /* 0x0000000506067291 */ /* 0x001fc6000f8ec0ff */
[----:B------:R-:W-:Y:S01]  /*03e0*/  UMOV UR5, URZ ;  /* 0x000000ff00057c82 */ /* 0x000fe20008000000 */
[----:B------:R-:W-:-:S12]  /*03f0*/  UIADD3 UR6, UPT, UPT, UR6, 0x38, URZ ;  /* 0x0000003806067890 */ /* 0x000fd8000fffe0ff */
.L_x_2:
[----:B------:R-:W0:Y:S01]  /*0400*/  LDS.128 R8, [UR6+-0x38] ;  /* 0xffffc806ff087984 */ /* 0x000e220008000c00 */
[----:B------:R-:W-:Y:S02]  /*0410*/  UIADD3 UR9, UPT, UPT, UR5, 0x7, URZ ;  /* 0x0000000705097890 */ /* 0x000fe4000fffe0ff */
[----:B------:R-:W-:Y:S01]  /*0420*/  UIADD3 UR5, UPT, UPT, UR5, 0x4, URZ ;  /* 0x0000000405057890 */ /* 0x000fe2000fffe0ff */
[----:B------:R-:W1:Y:S04]  /*0430*/  LDS.64 R12, [UR6+-0x20] ;  /* 0xffffe006ff0c7984 */ /* 0x000e680008000a00 */
[----:B------:R-:W2:Y:S04]  /*0440*/  LDS.64 R14, [UR6+-0x18] ;  /* 0xffffe806ff0e7984 */ /* 0x000ea80008000a00 */
[----:B------:R-:W3:Y:S01]  /*0450*/  LDS.64 R18, [UR6] ;  /* 0x00000006ff127984 */ /* 0x000ee20008000a00 */
[----:B0----5:R-:W-:Y:S01]  /*0460*/  FADD R24, -R6, R9 ;  /* 0x0000000906187221 */ /* 0x021fe20000000100 */
[----:B------:R-:W-:Y:S01]  /*0470*/  FADD R26, -R17, R8 ;  /* 0x00000008111a7221 */ /* 0x000fe20000000100 */
[----:B------:R-:W-:-:S02]  /*0480*/  FADD R28, -R16, R10 ;  /* 0x0000000a101c7221 */ /* 0x000fc40000000100 */
[----:B------:R-:W-:Y:S01]  /*0490*/  FMUL R9, R24, R24 ;  /* 0x0000001818097220 */ /* 0x000fe20000400000 */
[----:B-1----:R-:W-:Y:S01]  /*04a0*/  FMUL R12, R12, 6.6742998683366749901e-08 ;  /* 0x338f545a0c0c7820 */ /* 0x002fe20000400000 */
[----:B------:R-:W-:Y:S02]  /*04b0*/  FADD R13, -R17, R13 ;  /* 0x0000000d110d7221 */ /* 0x000fe40000000100 */
[----:B------:R-:W-:Y:S01]  /*04c0*/  FFMA R9, R26, R26, R9 ;  /* 0x0000001a1a097223 */ /* 0x000fe20000000009 */
[----:B--2---:R-:W-:-:S03]  /*04d0*/  FADD R14, -R6, R14 ;  /* 0x0000000e060e7221 */ /* 0x004fc60000000100 */
[----:B------:R-:W-:Y:S01]  /*04e0*/  FFMA R9, R28, R28, R9 ;  /* 0x0000001c1c097223 */ /* 0x000fe20000000009 */
[----:B------:R-:W-:Y:S01]  /*04f0*/  FMUL R25, R14, R14 ;  /* 0x0000000e0e197220 */ /* 0x000fe20000400000 */
[----:B---3--:R-:W-:Y:S01]  /*0500*/  FADD R19, -R6, R19 ;  /* 0x0000001306137221 */ /* 0x008fe20000000100 */
[----:B------:R-:W-:Y:S01]  /*0510*/  FADD R18, -R17, R18 ;  /* 0x0000001211127221 */ /* 0x000fe20000000100 */
[----:B------:R-:W-:Y:S01]  /*0520*/  FADD R23, R9, 9.9999999747524270788e-07 ;  /* 0x358637bd09177421 */ /* 0x000fe20000000000 */
[----:B------:R-:W-:-:S04]  /*0530*/  FFMA R25, R13, R13, R25 ;  /* 0x0000000d0d197223 */ /* 0x000fc80000000019 */
[----:B------:R-:W-:-:S13]  /*0540*/  FSETP.GEU.AND P0, PT, |R23|, 1.175494350822287508e-38, PT ;  /* 0x008000001700780b */ /* 0x000fda0003f0e200 */
[----:B------:R-:W-:-:S04]  /*0550*/  @!P0 FMUL R23, R23, 16777216 ;  /* 0x4b80000017178820 */ /* 0x000fc80000400000 */
[----:B------:R0:W1:Y:S02]  /*0560*/  MUFU.RSQ R8, R23 ;  /* 0x0000001700087308 */ /* 0x0000640000001400 */
[----:B0-----:R-:W-:-:S04]  /*0570*/  FADD R23, -R16, R15 ;  /* 0x0000000f10177221 */ /* 0x001fc80000000100 */
[----:B------:R-:W-:Y:S01]  /*0580*/  FFMA R25, R23, R23, R25 ;  /* 0x0000001717197223 */ /* 0x000fe20000000019 */
[----:B-1----:R-:W-:-:S03]  /*0590*/  @!P0 FMUL R8, R8, 4096 ;  /* 0x4580000008088820 */ /* 0x002fc60000400000 */
[----:B------:R-:W-:Y:S01]  /*05a0*/  FADD R15, R25, 9.9999999747524270788e-07 ;  /* 0x358637bd190f7421 */ /* 0x000fe20000000000 */
[----:B------:R-:W-:-:S04]  /*05b0*/  FMUL R9, R8, R8 ;  /* 0x0000000808097220 */ /* 0x000fc80000400000 */
[----:B------:R-:W-:Y:S01]  /*05c0*/  FSETP.GEU.AND P0, PT, |R15|, 1.175494350822287508e-38, PT ;  /* 0x008000000f00780b */ /* 0x000fe20003f0e200 */
[----:B------:R-:W-:Y:S02]  /*05d0*/  FMUL R21, R8, R9 ;  /* 0x0000000908157220 */ /* 0x000fe40000400000 */
[----:B------:R-:W0:Y:S02]  /*05e0*/  LDS.128 R8, [UR6+0x18] ;  /* 0x00001806ff087984 */ /* 0x000e240008000c00 */
[----:B------:R-:W-:Y:S02]  /*05f0*/  FMUL R12, R21, R12 ;  /* 0x0000000c150c7220 */ /* 0x000fe40000400000 */
[----:B------:R-:W1:Y:S02]  /*0600*/  LDS R21, [UR6+0x8] ;  /* 0x00000806ff157984 */ /* 0x000e640008000800 */
[-C--:B------:R-:W-:Y:S01]  /*0610*/  FFMA R26, R26, R12.reuse, R3 ;  /* 0x0000000c1a1a7223 */ /* 0x080fe20000000003 */
[----:B------:R-:W-:Y:S01]  /*0620*/  FMUL R3, R19, R19 ;  /* 0x0000001313037220 */ /* 0x000fe20000400000 */
[----:B------:R-:W-:-:S02]  /*0630*/  FFMA R7, R24, R12, R7 ;  /* 0x0000000c18077223 */ /* 0x000fc40000000007 */
[----:B------:R-:W-:Y:S01]  /*0640*/  @!P0 FMUL R15, R15, 16777216 ;  /* 0x4b8000000f0f8820 */ /* 0x000fe20000400000 */
[----:B------:R-:W-:Y:S01]  /*0650*/  FFMA R12, R28, R12, R5 ;  /* 0x0000000c1c0c7223 */ /* 0x000fe20000000005 */
[----:B------:R-:W-:Y:S01]  /*0660*/  FFMA R28, R18, R18, R3 ;  /* 0x00000012121c7223 */ /* 0x000fe20000000003 */
[----:B------:R-:W2:Y:S03]  /*0670*/  LDS R24, [UR6+-0x4] ;  /* 0xfffffc06ff187984 */ /* 0x000ea60008000800 */
[----:B------:R-:W3:Y:S01]  /*0680*/  MUFU.RSQ R15, R15 ;  /* 0x0000000f000f7308 */ /* 0x000ee20000001400 */
[----:B------:R-:W4:Y:S01]  /*0690*/  LDS R3, [UR6+0x34] ;  /* 0x00003406ff037984 */ /* 0x000f220008000800 */
[----:B------:R-:W-:Y:S01]  /*06a0*/  UIADD3 UR6, UPT, UPT, UR6, 0x70, URZ ;  /* 0x0000007006067890 */ /* 0x000fe2000fffe0ff */
[----:B---3--:R-:W-:Y:S01]  /*06b0*/  @!P0 FMUL R15, R15, 4096 ;  /* 0x458000000f0f8820 */ /* 0x008fe20000400000 */
[----:B0-----:R-:W-:Y:S01]  /*06c0*/  FADD R10, -R6, R10 ;  /* 0x0000000a060a7221 */ /* 0x001fe20000000100 */
[----:B------:R-:W-:Y:S01]  /*06d0*/  FADD R9, -R17, R9 ;  /* 0x0000000911097221 */ /* 0x000fe20000000100 */
[C---:B------:R-:W-:Y:S01]  /*06e0*/  FADD R11, -R16.reuse, R11 ;  /* 0x0000000b100b7221 */ /* 0x040fe20000000100 */
[----:B-1----:R-:W-:Y:S01]  /*06f0*/  FADD R21, -R16, R21 ;  /* 0x0000001510157221 */ /* 0x002fe20000000100 */
[----:B------:R-:W-:-:S03]  /*0700*/  FMUL R5, R10, R10 ;  /* 0x0000000a0a057220 */ /* 0x000fc60000400000 */
[----:B------:R-:W-:Y:S01]  /*0710*/  FFMA R28, R21, R21, R28 ;  /* 0x00000015151c7223 */ /* 0x000fe2000000001c */
[----:B------:R-:W-:-:S03]  /*0720*/  FFMA R5, R9, R9, R5 ;  /* 0x0000000909057223 */ /* 0x000fc60000000005 */
[----:B------:R-:W-:Y:S01]  /*0730*/  FADD R27, R28, 9.9999999747524270788e-07 ;  /* 0x358637bd1c1b7421 */ /* 0x000fe20000000000 */
[----:B------:R-:W-:Y:S01]  /*0740*/  FFMA R5, R11, R11, R5 ;  /* 0x0000000b0b057223 */ /* 0x000fe20000000005 */
[----:B------:R-:W-:Y:S01]  /*0750*/  FMUL R28, R15, R15 ;  /* 0x0000000f0f1c7220 */ /* 0x000fe20000400000 */
[----:B--2---:R-:W-:Y:S01]  /*0760*/  FMUL R25, R24, 6.6742998683366749901e-08 ;  /* 0x338f545a18197820 */ /* 0x004fe20000400000 */
[----:B----4-:R-:W-:Y:S01]  /*0770*/  FMUL R3, R3, 6.6742998683366749901e-08 ;  /* 0x338f545a03037820 */ /* 0x010fe20000400000 */
[----:B------:R-:W-:Y:S01]  /*0780*/  FADD R29, R5, 9.9999999747524270788e-07 ;  /* 0x358637bd051d7421 */ /* 0x000fe20000000000 */
[----:B------:R-:W-:Y:S01]  /*0790*/  FSETP.GEU.AND P1, PT, |R27|, 1.175494350822287508e-38, PT ;  /* 0x008000001b00780b */ /* 0x000fe20003f2e200 */
[----:B------:R-:W-:-:S03]  /*07a0*/  FMUL R28, R15, R28 ;  /* 0x0000001c0f1c7220 */ /* 0x000fc60000400000 */
[----:B------:R-:W-:Y:S01]  /*07b0*/  FSETP.GEU.AND P0, PT, |R29|, 1.175494350822287508e-38, PT ;  /* 0x008000001d00780b */ /* 0x000fe20003f0e200 */
[----:B------:R-:W-:-:S04]  /*07c0*/  FMUL R24, R28, R25 ;  /* 0x000000191c187220 */ /* 0x000fc80000400000 */
[-C--:B------:R-:W-:Y:S01]  /*07d0*/  FFMA R13, R13, R24.reuse, R26 ;  /* 0x000000180d0d7223 */ /* 0x080fe2000000001a */
[-C--:B------:R-:W-:Y:S01]  /*07e0*/  FFMA R14, R14, R24.reuse, R7 ;  /* 0x000000180e0e7223 */ /* 0x080fe20000000007 */
[----:B------:R-:W-:Y:S02]  /*07f0*/  FFMA R12, R23, R24, R12 ;  /* 0x00000018170c7223 */ /* 0x000fe4000000000c */
[----:B------:R-:W-:-:S04]  /*0800*/  @!P1 FMUL R27, R27, 16777216 ;  /* 0x4b8000001b1b9820 */ /* 0x000fc80000400000 */
[----:B------:R-:W0:Y:S01]  /*0810*/  MUFU.RSQ R15, R27 ;  /* 0x0000001b000f7308 */ /* 0x000e220000001400 */
[----:B------:R-:W-:-:S07]  /*0820*/  @!P0 FMUL R29, R29, 16777216 ;  /* 0x4b8000001d1d8820 */ /* 0x000fce0000400000 */
[----:B------:R-:W1:Y:S01]  /*0830*/  MUFU.RSQ R5, R29 ;  /* 0x0000001d00057308 */ /* 0x000e620000001400 */
[----:B0-----:R-:W-:-:S04]  /*0840*/  @!P1 FMUL R15, R15, 4096 ;  /* 0x458000000f0f9820 */ /* 0x001fc80000400000 */
[----:B------:R-:W-:Y:S01]  /*0850*/  FMUL R26, R15, R15 ;  /* 0x0000000f0f1a7220 */ /* 0x000fe20000400000 */
[----:B-1----:R-:W-:Y:S01]  /*0860*/  @!P0 FMUL R5, R5, 4096 ;  /* 0x4580000005058820 */ /* 0x002fe20000400000 */
[----:B------:R-:W-:Y:S02]  /*0870*/  ISETP.LE.U32.AND P0, PT, R20, UR9, PT ;  /* 0x0000000914007c0c */ /* 0x000fe4000bf03070 */
[----:B------:R-:W-:Y:S01]  /*0880*/  FMUL R26, R15, R26 ;  /* 0x0000001a0f1a7220 */ /* 0x000fe20000400000 */
[----:B------:R-:W-:Y:S01]  /*0890*/  FMUL R15, R8, 6.6742998683366749901e-08 ;  /* 0x338f545a080f7820 */ /* 0x000fe20000400000 */
[----:B------:R-:W-:-:S03]  /*08a0*/  FMUL R28, R5, R5 ;  /* 0x00000005051c7220 */ /* 0x000fc60000400000 */
[----:B------:R-:W-:Y:S01]  /*08b0*/  FMUL R15, R26, R15 ;  /* 0x0000000f1a0f7220 */ /* 0x000fe20000400000 */
[----:B------:R-:W-:-:S03]  /*08c0*/  FMUL R28, R5, R28 ;  /* 0x0000001c051c7220 */ /* 0x000fc60000400000 */
[-C--:B------:R-:W-:Y:S01]  /*08d0*/  FFMA R18, R18, R15.reuse, R13 ;  /* 0x0000000f12127223 */ /* 0x080fe2000000000d */
[----:B------:R-:W-:Y:S01]  /*08e0*/  FFMA R7, R19, R15, R14 ;  /* 0x0000000f13077223 */ /* 0x000fe2000000000e */
[----:B------:R-:W-:Y:S01]  /*08f0*/  FMUL R28, R28, R3 ;  /* 0x000000031c1c7220 */ /* 0x000fe20000400000 */
[----:B------:R-:W-:-:S03]  /*0900*/  FFMA R12, R21, R15, R12 ;  /* 0x0000000f150c7223 */ /* 0x000fc6000000000c */
[-C--:B------:R-:W-:Y:S01]  /*0910*/  FFMA R3, R9, R28.reuse, R18 ;  /* 0x0000001c09037223 */ /* 0x080fe20000000012 */
[-C--:B------:R-:W-:Y:S01]  /*0920*/  FFMA R7, R10, R28.reuse, R7 ;  /* 0x0000001c0a077223 */ /* 0x080fe20000000007 */
[----:B------:R-:W-:Y:S01]  /*0930*/  FFMA R5, R11, R28, R12 ;  /* 0x0000001c0b057223 */ /* 0x000fe2000000000c */
[----:B------:R-:W-:Y:S06]  /*0940*/  @!P0 BRA `(.L_x_2) ;  /* 0xfffffff800ac8947 */ /* 0x000fec000383ffff */
[----:B------:R-:W-:-:S05]  /*0950*/  UMOV UR5, UR8 ;  /* 0x0000000800057c82 */ /* 0x000fca0008000000 */
.L_x_1:
[----:B------:R-:W-:-:S13]  /*0960*/  ISETP.LE.U32.AND P0, PT, R20, UR5, PT ;  /* 0x0000000514007c0c */ /* 0x000fda000bf03070 */
[----:B------:R-:W-:Y:S05]  /*0970*/  @P0 BRA `(.L_x_3) ;  /* 0x0000000800b00947 */ /* 0x000fea0003800000 */
[----:B------:R-:W-:Y:S02]  /*0980*/  UIADD3 UR6, UPT, UPT, -UR7, UR5, URZ ;  /* 0x0000000507067290 */ /* 0x000fe4000fffe1ff */
[----:B------:R-:W-:Y:S02]  /*0990*/  ULOP3.LUT UR16, UR7, 0x3, URZ, 0xc0, !UPT ;  /* 0x0000000307107892 */ /* 0x000fe4000f8ec0ff */
[----:B------:R-:W-:Y:S02]  /*09a0*/  UISETP.GT.U32.AND UP1, UPT, UR6, -0x4, UPT ;  /* 0xfffffffc0600788c */ /* 0x000fe4000bf24070 */
[----:B------:R-:W-:Y:S02]  /*09b0*/  UISETP.NE.AND UP0, UPT, UR16, URZ, UPT ;  /* 0x000000ff1000728c */ /* 0x000fe4000bf05270 */
[----:B------:R-:W-:-:S05]  /*09c0*/  ULOP3.LUT UR6, UR7, 0x3, URZ, 0xc0, !UPT ;  /* 0x0000000307067892 */ /* 0x000fca000f8ec0ff */
[----:B------:R-:W-:Y:S07]  /*09d0*/  BRA.U UP1, `(.L_x_4) ;  /* 0x0000000501647547 */ /* 0x000fee000b800000 */
[----:B------:R-:W0:Y:S01]  /*09e0*/  S2UR UR9, SR_CgaCtaId ;  /* 0x00000000000979c3 */ /* 0x000e220000008800 */
[----:B------:R-:W-:-:S03]  /*09f0*/  UIADD3 UR8, UPT, UPT, UR7, -UR5, -UR6 ;  /* 0x8000000507087290 */ /* 0x000fc6000fffe806 */
[----:B------:R-:W-:Y:S02]  /*0a00*/  UMOV UR6, 0x400 ;  /* 0x0000040000067882 */ /* 0x000fe40000000000 */
[----:B0-----:R-:W-:-:S03]  /*0a10*/  ULEA UR9, UR9, UR6, 0x18 ;  /* 0x0000000609097291 */ /* 0x001fc6000f8ec0ff */
[----:B------:R-:W-:-:S09]  /*0a20*/  UMOV UR6, URZ ;  /* 0x000000ff00067c82 */ /* 0x000fd20008000000 */
.L_x_5:
[----:B------:R-:W-:Y:S02]  /*0a30*/  UIMAD UR11, UR5, 0x1c, UR9 ;  /* 0x0000001c050b78a4 */ /* 0x000fe4000f8e0209 */
[----:B------:R-:W-:Y:S02]  /*0a40*/  UIADD3 UR6, UPT, UPT, UR6, 0x4, URZ ;  /* 0x0000000406067890 */ /* 0x000fe4000fffe0ff */
[----:B------:R-:W-:Y:S02]  /*0a50*/  UIADD3 UR5, UPT, UPT, UR5, 0x4, URZ ;  /* 0x0000000405057890 */ /* 0x000fe4000fffe0ff */
[----:B------:R-:W-:-:S03]  /*0a60*/  UISETP.NE.AND UP1, UPT, UR6, UR8, UPT ;  /* 0x000000080600728c */ /* 0x000fc6000bf25270 */
[----:B------:R-:W0:Y:S04]  /*0a70*/  LDS.128 R8, [UR11] ;  /* 0x0000000bff087984 */ /* 0x000e280008000c00 */
[----:B------:R-:W1:Y:S04]  /*0a80*/  LDS.64 R18, [UR11+0x18] ;  /* 0x0000180bff127984 */ /* 0x000e680008000a00 */
[----:B------:R-:W2:Y:S04]  /*0a90*/  LDS.64 R20, [UR11+0x20] ;  /* 0x0000200bff147984 */ /* 0x000ea80008000a00 */
[----:B------:R-:W3:Y:S01]  /*0aa0*/  LDS R23, [UR11+0x40] ;  /* 0x0000400bff177984 */ /* 0x000ee20008000800 */
[----:B0----5:R-:W-:Y:S01]  /*0ab0*/  FADD R24, -R6, R9 ;  /* 0x0000000906187221 */ /* 0x021fe20000000100 */
[----:B------:R-:W-:Y:S01]  /*0ac0*/  FADD R28, -R17, R8 ;  /* 0x00000008111c7221 */ /* 0x000fe20000000100 */
[----:B------:R-:W-:-:S02]  /*0ad0*/  FADD R26, -R16, R10 ;  /* 0x0000000a101a7221 */ /* 0x000fc40000000100 */
[----:B------:R-:W-:Y:S01]  /*0ae0*/  FMUL R9, R24, R24 ;  /* 0x0000001818097220 */ /* 0x000fe20000400000 */
[----:B-1----:R-:W-:-:S03]  /*0af0*/  FMUL R18, R18, 6.6742998683366749901e-08 ;  /* 0x338f545a12127820 */ /* 0x002fc60000400000 */
[----:B------:R-:W-:Y:S01]  /*0b00*/  FFMA R9, R28, R28, R9 ;  /* 0x0000001c1c097223 */ /* 0x000fe20000000009 */
[----:B--2---:R-:W-:Y:S01]  /*0b10*/  FADD R20, -R6, R20 ;  /* 0x0000001406147221 */ /* 0x004fe20000000100 */
[----:B------:R-:W-:Y:S02]  /*0b20*/  FADD R21, -R16, R21 ;  /* 0x0000001510157221 */ /* 0x000fe40000000100 */
[----:B------:R-:W-:Y:S01]  /*0b30*/  FFMA R9, R26, R26, R9 ;  /* 0x0000001a1a097223 */ /* 0x000fe20000000009 */
[----:B---3--:R-:W-:-:S03]  /*0b40*/  FADD R23, -R16, R23 ;  /* 0x0000001710177221 */ /* 0x008fc60000000100 */
[----:B------:R-:W-:Y:S02]  /*0b50*/  FADD R25, R9, 9.9999999747524270788e-07 ;  /* 0x358637bd09197421 */ /* 0x000fe40000000000 */
[----:B------:R-:W0:Y:S03]  /*0b60*/  LDS.128 R8, [UR11+0x30] ;  /* 0x0000300bff087984 */ /* 0x000e260008000c00 */
[----:B------:R-:W-:-:S13]  /*0b70*/  FSETP.GEU.AND P0, PT, |R25|, 1.175494350822287508e-38, PT ;  /* 0x008000001900780b */ /* 0x000fda0003f0e200 */
[----:B------:R-:W-:-:S04]  /*0b80*/  @!P0 FMUL R25, R25, 16777216 ;  /* 0x4b80000019198820 */ /* 0x000fc80000400000 */
[----:B------:R-:W1:Y:S02]  /*0b90*/  MUFU.RSQ R12, R25 ;  /* 0x00000019000c7308 */ /* 0x000e640000001400 */
[----:B-1----:R-:W-:Y:S01]  /*0ba0*/  @!P0 FMUL R12, R12, 4096 ;  /* 0x458000000c0c8820 */ /* 0x002fe20000400000 */
[----:B0-----:R-:W-:-:S03]  /*0bb0*/  FADD R11, -R6, R11 ;  /* 0x0000000b060b7221 */ /* 0x001fc60000000100 */
[C---:B------:R-:W-:Y:S01]  /*0bc0*/  FMUL R13, R12.reuse, R12 ;  /* 0x0000000c0c0d7220 */ /* 0x040fe20000400000 */
[----:B------:R-:W-:Y:S01]  /*0bd0*/  FADD R10, -R17, R10 ;  /* 0x0000000a110a7221 */ /* 0x000fe20000000100 */
[----:B------:R-:W-:Y:S02]  /*0be0*/  FMUL R9, R9, 6.6742998683366749901e-08 ;  /* 0x338f545a09097820 */ /* 0x000fe40000400000 */
[----:B------:R-:W-:Y:S02]  /*0bf0*/  FMUL R27, R12, R13 ;  /* 0x0000000d0c1b7220 */ /* 0x000fe40000400000 */
[----:B------:R-:W0:Y:S02]  /*0c00*/  LDS.128 R12, [UR11+0x50] ;  /* 0x0000500bff0c7984 */ /* 0x000e240008000c00 */
[----:B------:R-:W-:-:S04]  /*0c10*/  FMUL R18, R27, R18 ;  /* 0x000000121b127220 */ /* 0x000fc80000400000 */
[----:B------:R-:W-:Y:S01]  /*0c20*/  FFMA R3, R28, R18, R3 ;  /* 0x000000121c037223 */ /* 0x000fe20000000003 */
[----:B------:R-:W-:Y:S01]  /*0c30*/  FADD R28, -R17, R19 ;  /* 0x00000013111c7221 */ /* 0x000fe20000000100 */
[----:B------:R-:W-:Y:S01]  /*0c40*/  FMUL R19, R20, R20 ;  /* 0x0000001414137220 */ /* 0x000fe20000400000 */
[-C--:B------:R-:W-:Y:S01]  /*0c50*/  FFMA R7, R24, R18.reuse, R7 ;  /* 0x0000001218077223 */ /* 0x080fe20000000007 */
[----:B------:R-:W-:Y:S01]  /*0c60*/  FFMA R18, R26, R18, R5 ;  /* 0x000000121a127223 */ /* 0x000fe20000000005 */
[----:B------:R-:W-:Y:S01]  /*0c70*/  FMUL R5, R11, R11 ;  /* 0x0000000b0b057220 */ /* 0x000fe20000400000 */
[----:B------:R-:W-:-:S03]  /*0c80*/  FFMA R24, R28, R28, R19 ;  /* 0x0000001c1c187223 */ /* 0x000fc60000000013 */
[----:B------:R-:W-:Y:S01]  /*0c90*/  FFMA R8, R10, R10, R5 ;  /* 0x0000000a0a087223 */ /* 0x000fe20000000005 */
[----:B------:R-:W-:Y:S01]  /*0ca0*/  FFMA R24, R21, R21, R24 ;  /* 0x0000001515187223 */ /* 0x000fe20000000018 */
[----:B------:R-:W1:Y:S02]  /*0cb0*/  LDS R5, [UR11+0x6c] ;  /* 0x00006c0bff057984 */ /* 0x000e640008000800 */
[----:B------:R-:W-:Y:S01]  /*0cc0*/  FFMA R8, R23, R23, R8 ;  /* 0x0000001717087223 */ /* 0x000fe20000000008 */
[----:B------:R-:W-:-:S03]  /*0cd0*/  FADD R24, R24, 9.9999999747524270788e-07 ;  /* 0x358637bd18187421 */ /* 0x000fc60000000000 */
[----:B------:R-:W-:Y:S02]  /*0ce0*/  FADD R27, R8, 9.9999999747524270788e-07 ;  /* 0x358637bd081b7421 */ /* 0x000fe40000000000 */
[----:B------:R-:W-:-:S03]  /*0cf0*/  FSETP.GEU.AND P0, PT, |R24|, 1.175494350822287508e-38, PT ;  /* 0x008000001800780b */ /* 0x000fc60003f0e200 */
[----:B------:R-:W-:-:S10]  /*0d00*/  FSETP.GEU.AND P1, PT, |R27|, 1.175494350822287508e-38, PT ;  /* 0x008000001b00780b */ /* 0x000fd40003f2e200 */
[----:B------:R-:W-:Y:S01]  /*0d10*/  @!P0 FMUL R24, R24, 16777216 ;  /* 0x4b80000018188820 */ /* 0x000fe20000400000 */
[----:B0-----:R-:W-:Y:S01]  /*0d20*/  FADD R14, -R6, R14 ;  /* 0x0000000e060e7221 */ /* 0x001fe20000000100 */
[----:B------:R-:W-:Y:S01]  /*0d30*/  FADD R13, -R17, R13 ;  /* 0x0000000d110d7221 */ /* 0x000fe20000000100 */
[----:B------:R-:W-:Y:S01]  /*0d40*/  FADD R15, -R16, R15 ;  /* 0x0000000f100f7221 */ /* 0x000fe20000000100 */
[----:B------:R-:W-:Y:S01]  /*0d50*/  @!P1 FMUL R27, R27, 16777216 ;  /* 0x4b8000001b1b9820 */ /* 0x000fe20000400000 */
[----:B------:R-:W-:Y:S01]  /*0d60*/  FMUL R26, R14, R14 ;  /* 0x0000000e0e1a7220 */ /* 0x000fe20000400000 */
[----:B------:R-:W0:Y:S03]  /*0d70*/  MUFU.RSQ R25, R24 ;  /* 0x0000001800197308 */ /* 0x000e260000001400 */
[----:B------:R-:W-:-:S04]  /*0d80*/  FFMA R26, R13, R13, R26 ;  /* 0x0000000d0d1a7223 */ /* 0x000fc8000000001a */
[----:B------:R-:W-:Y:S01]  /*0d90*/  FFMA R26, R15, R15, R26 ;  /* 0x0000000f0f1a7223 */ /* 0x000fe2000000001a */
[----:B------:R-:W2:Y:S03]  /*0da0*/  MUFU.RSQ R19, R27 ;  /* 0x0000001b00137308 */ /* 0x000ea60000001400 */
[----:B------:R-:W-:-:S05]  /*0db0*/  FADD R29, R26, 9.9999999747524270788e-07 ;  /* 0x358637bd1a1d7421 */ /* 0x000fca0000000000 */
[----:B------:R-:W-:Y:S01]  /*0dc0*/  FSETP.GEU.AND P2, PT, |R29|, 1.175494350822287508e-38, PT ;  /* 0x008000001d00780b */ /* 0x000fe20003f4e200 */
[----:B0-----:R-:W-:-:S04]  /*0dd0*/  @!P0 FMUL R25, R25, 4096 ;  /* 0x4580000019198820 */ /* 0x001fc80000400000 */
[----:B------:R-:W-:Y:S01]  /*0de0*/  FMUL R26, R25, R25 ;  /* 0x00000019191a7220 */ /* 0x000fe20000400000 */
[----:B--2---:R-:W-:-:S03]  /*0df0*/  @!P1 FMUL R19, R19, 4096 ;  /* 0x4580000013139820 */ /* 0x004fc60000400000 */
[----:B------:R-:W-:-:S04]  /*0e00*/  FMUL R26, R25, R26 ;  /* 0x0000001a191a7220 */ /* 0x000fc80000400000 */
[----:B------:R-:W-:Y:S01]  /*0e10*/  @!P2 FMUL R29, R29, 16777216 ;  /* 0x4b8000001d1da820 */ /* 0x000fe20000400000 */
[C---:B------:R-:W-:Y:S01]  /*0e20*/  FMUL R24, R19.reuse, R19 ;  /* 0x0000001313187220 */ /* 0x040fe20000400000 */
[----:B------:R-:W-:Y:S02]  /*0e30*/  FMUL R9, R26, R9 ;  /* 0x000000091a097220 */ /* 0x000fe40000400000 */
[----:B------:R-:W0:Y:S01]  /*0e40*/  MUFU.RSQ R8, R29 ;  /* 0x0000001d00087308 */ /* 0x000e220000001400 */
[----:B------:R-:W-:Y:S01]  /*0e50*/  FMUL R24, R19, R24 ;  /* 0x0000001813187220 */ /* 0x000fe20000400000 */
[----:B------:R-:W-:Y:S01]  /*0e60*/  FMUL R19, R12, 6.6742998683366749901e-08 ;  /* 0x338f545a0c137820 */ /* 0x000fe20000400000 */
[-C--:B------:R-:W-:Y:S01]  /*0e70*/  FFMA R3, R28, R9.reuse, R3 ;  /* 0x000000091c037223 */ /* 0x080fe20000000003 */
[-C--:B------:R-:W-:Y:S01]  /*0e80*/  FFMA R20, R20, R9.reuse, R7 ;  /* 0x0000000914147223 */ /* 0x080fe20000000007 */
[----:B------:R-:W-:Y:S01]  /*0e90*/  FFMA R18, R21, R9, R18 ;  /* 0x0000000915127223 */ /* 0x000fe20000000012 */
[----:B------:R-:W-:-:S04]  /*0ea0*/  FMUL R19, R24, R19 ;  /* 0x0000001318137220 */ /* 0x000fc80000400000 */
[-C--:B------:R-:W-:Y:S01]  /*0eb0*/  FFMA R10, R10, R19.reuse, R3 ;  /* 0x000000130a0a7223 */ /* 0x080fe20000000003 */
[-C--:B------:R-:W-:Y:S01]  /*0ec0*/  FFMA R7, R11, R19.reuse, R20 ;  /* 0x000000130b077223 */ /* 0x080fe20000000014 */
[----:B------:R-:W-:Y:S01]  /*0ed0*/  FFMA R18, R23, R19, R18 ;  /* 0x0000001317127223 */ /* 0x000fe20000000012 */
[----:B0-----:R-:W-:-:S04]  /*0ee0*/  @!P2 FMUL R8, R8, 4096 ;  /* 0x458000000808a820 */ /* 0x001fc80000400000 */
[----:B------:R-:W-:-:S04]  /*0ef0*/  FMUL R25, R8, R8 ;  /* 0x0000000808197220 */ /* 0x000fc80000400000 */
[----:B------:R-:W-:Y:S01]  /*0f00*/  FMUL R25, R8, R25 ;  /* 0x0000001908197220 */ /* 0x000fe20000400000 */
[----:B-1----:R-:W-:-:S04]  /*0f10*/  FMUL R8, R5, 6.6742998683366749901e-08 ;  /* 0x338f545a05087820 */ /* 0x002fc80000400000 */
[----:B------:R-:W-:-:S04]  /*0f20*/  FMUL R8, R25, R8 ;  /* 0x0000000819087220 */ /* 0x000fc80000400000 */
[-C--:B------:R-:W-:Y:S01]  /*0f30*/  FFMA R3, R13, R8.reuse, R10 ;  /* 0x000000080d037223 */ /* 0x080fe2000000000a */
[-C--:B------:R-:W-:Y:S01]  /*0f40*/  FFMA R7, R14, R8.reuse, R7 ;  /* 0x000000080e077223 */ /* 0x080fe20000000007 */
[----:B------:R-:W-:Y:S01]  /*0f50*/  FFMA R5, R15, R8, R18 ;  /* 0x000000080f057223 */ /* 0x000fe20000000012 */
[----:B------:R-:W-:Y:S06]  /*0f60*/  BRA.U UP1, `(.L_x_5) ;  /* 0xfffffff901b07547 */ /* 0x000fec000b83ffff */
.L_x_4:
[----:B------:R-:W-:Y:S05]  /*0f70*/  BRA.U !UP0, `(.L_x_3) ;  /* 0x0000000508307547 */ /* 0x000fea000b800000 */
[----:B------:R-:W-:Y:S02]  /*0f80*/  UISETP.NE.AND UP0, UPT, UR16, 0x1, UPT ;  /* 0x000000011000788c */ /* 0x000fe4000bf05270 */
[----:B------:R-:W-:-:S04]  /*0f90*/  ULOP3.LUT UR6, UR7, 0x1, URZ, 0xc0, !UPT ;  /* 0x0000000107067892 */ /* 0x000fc8000f8ec0ff */
[----:B------:R-:W-:-:S03]  /*0fa0*/  UISETP.NE.U32.AND UP1, UPT, UR6, 0x1, UPT ;  /* 0x000000010600788c */ /* 0x000fc6000bf25070 */
[----:B------:R-:W-:Y:S08]  /*0fb0*/  BRA.U !UP0, `(.L_x_6) ;  /* 0x0000000108b87547 */ /* 0x000ff0000b800000 */
[----:B------:R-:W0:Y:S01]  /*0fc0*/  S2UR UR7, SR_CgaCtaId ;  /* 0x00000000000779c3 */ /* 0x000e220000008800 */
[----:B------:R-:W-:Y:S02]  /*0fd0*/  UMOV UR6, 0x400 ;  /* 0x0000040000067882 */ /* 0x000fe40000000000 */
[----:B0-----:R-:W-:-:S04]  /*0fe0*/  ULEA UR6, UR7, UR6, 0x18 ;  /* 0x0000000607067291 */ /* 0x001fc8000f8ec0ff */
[----:B------:R-:W-:Y:S02]  /*0ff0*/  UIMAD UR6, UR5, 0x1c, UR6 ;  /* 0x0000001c050678a4 */ /* 0x000fe4000f8e0206 */
[----:B------:R-:W-:-:S07]  /*1000*/  UIADD3 UR5, UPT, UPT, UR5, 0x2, URZ ;  /* 0x0000000205057890 */ /* 0x000fce000fffe0ff */
[----:B------:R-:W0:Y:S04]  /*1010*/  LDS.64 R12, [UR6] ;  /* 0x00000006ff0c7984 */ /* 0x000e280008000a00 */
[----:B------:R-:W1:Y:S04]  /*1020*/  LDS.64 R10, [UR6+0x20] ;  /* 0x00002006ff0a7984 */ /* 0x000e680008000a00 */
[----:B------:R-:W2:Y:S04]  /*1030*/  LDS R15, [UR6+0x8] ;  /* 0x00000806ff0f7984 */ /* 0x000ea80008000800 */
[----:B------:R-:W3:Y:S04]  /*1040*/  LDS.64 R8, [UR6+0x18] ;  /* 0x00001806ff087984 */ /* 0x000ee80008000a00 */
[----:B------:R-:W4:Y:S01]  /*1050*/  LDS R19, [UR6+0x34] ;  /* 0x00003406ff137984 */ /* 0x000f220008000800 */
[----:B0----5:R-:W-:Y:S01]  /*1060*/  FADD R14, -R6, R13 ;  /* 0x0000000d060e7221 */ /* 0x021fe20000000100 */
[----:B------:R-:W-:-:S03]  /*1070*/  FADD R12, -R17, R12 ;  /* 0x0000000c110c7221 */ /* 0x000fc60000000100 */
[----:B------:R-:W-:Y:S01]  /*1080*/  FMUL R13, R14, R14 ;  /* 0x0000000e0e0d7220 */ /* 0x000fe20000400000 */
[----:B-1----:R-:W-:Y:S01]  /*1090*/  FADD R10, -R6, R10 ;  /* 0x0000000a060a7221 */ /* 0x002fe20000000100 */
[C---:B------:R-:W-:Y:S01]  /*10a0*/  FADD R11, -R16.reuse, R11 ;  /* 0x0000000b100b7221 */ /* 0x040fe20000000100 */
[----:B--2---:R-:W-:Y:S01]  /*10b0*/  FADD R18, -R16, R15 ;  /* 0x0000000f10127221 */ /* 0x004fe20000000100 */
[----:B------:R-:W-:Y:S01]  /*10c0*/  FFMA R13, R12, R12, R13 ;  /* 0x0000000c0c0d7223 */ /* 0x000fe2000000000d */
[----:B------:R-:W-:Y:S01]  /*10d0*/  FMUL R20, R10, R10 ;  /* 0x0000000a0a147220 */ /* 0x000fe20000400000 */
[----:B---3--:R-:W-:Y:S02]  /*10e0*/  FADD R9, -R17, R9 ;  /* 0x0000000911097221 */ /* 0x008fe40000000100 */
[----:B------:R-:W-:Y:S02]  /*10f0*/  FFMA R13, R18, R18, R13 ;  /* 0x00000012120d7223 */ /* 0x000fe4000000000d */
[----:B------:R-:W-:-:S02]  /*1100*/  FFMA R20, R9, R9, R20 ;  /* 0x0000000909147223 */ /* 0x000fc40000000014 */
[----:B------:R-:W-:Y:S01]  /*1110*/  FADD R13, R13, 9.9999999747524270788e-07 ;  /* 0x358637bd0d0d7421 */ /* 0x000fe20000000000 */
[----:B----4-:R-:W-:Y:S01]  /*1120*/  FMUL R19, R19, 6.6742998683366749901e-08 ;  /* 0x338f545a13137820 */ /* 0x010fe20000400000 */
[----:B------:R-:W-:-:S03]  /*1130*/  FFMA R20, R11, R11, R20 ;  /* 0x0000000b0b147223 */ /* 0x000fc60000000014 */
[----:B------:R-:W-:Y:S01]  /*1140*/  FSETP.GEU.AND P0, PT, |R13|, 1.175494350822287508e-38, PT ;  /* 0x008000000d00780b */ /* 0x000fe20003f0e200 */
[----:B------:R-:W-:-:S05]  /*1150*/  FADD R21, R20, 9.9999999747524270788e-07 ;  /* 0x358637bd14157421 */ /* 0x000fca0000000000 */
[----:B------:R-:W-:-:S07]  /*1160*/  FSETP.GEU.AND P1, PT, |R21|, 1.175494350822287508e-38, PT ;  /* 0x008000001500780b */ /* 0x000fce0003f2e200 */
[----:B------:R-:W-:-:S04]  /*1170*/  @!P0 FMUL R13, R13, 16777216 ;  /* 0x4b8000000d0d8820 */ /* 0x000fc80000400000 */
[----:B------:R-:W0:Y:S02]  /*1180*/  MUFU.RSQ R15, R13 ;  /* 0x0000000d000f7308 */ /* 0x000e240000001400 */
[----:B------:R-:W-:-:S06]  /*1190*/  @!P1 FMUL R21, R21, 16777216 ;  /* 0x4b80000015159820 */ /* 0x000fcc0000400000 */
[----:B------:R-:W1:Y:S01]  /*11a0*/  MUFU.RSQ R23, R21 ;  /* 0x0000001500177308 */ /* 0x000e620000001400 */
[----:B0-----:R-:W-:-:S04]  /*11b0*/  @!P0 FMUL R15, R15, 4096 ;  /* 0x458000000f0f8820 */ /* 0x001fc80000400000 */
[----:B------:R-:W-:Y:S01]  /*11c0*/  FMUL R20, R15, R15 ;  /* 0x0000000f0f147220 */ /* 0x000fe20000400000 */
[----:B-1----:R-:W-:-:S03]  /*11d0*/  @!P1 FMUL R23, R23, 4096 ;  /* 0x4580000017179820 */ /* 0x002fc60000400000 */
        /* <DEDUP_REMOVED lines=11> */
[----:B------:R-:W-:-:S07]  /*1290*/  FFMA R5, R11, R19, R18 ;  /* 0x000000130b057223 */ /* 0x000fce0000000012 */
.L_x_6:
[----:B------:R-:W-:Y:S05]  /*12a0*/  BRA.U UP1, `(.L_x_3) ;  /* 0x0000000101647547 */ /* 0x000fea000b800000 */
[----:B------:R-:W0:Y:S01]  /*12b0*/  S2UR UR7, SR_CgaCtaId ;  /* 0x00000000000779c3 */ /* 0x000e220000008800 */
[----:B------:R-:W-:Y:S02]  /*12c0*/  UMOV UR6, 0x400 ;  /* 0x0000040000067882 */ /* 0x000fe40000000000 */
[----:B0-----:R-:W-:-:S04]  /*12d0*/  ULEA UR6, UR7, UR6, 0x18 ;  /* 0x0000000607067291 */ /* 0x001fc8000f8ec0ff */
[----:B------:R-:W-:-:S09]  /*12e0*/  UIMAD UR5, UR5, 0x1c, UR6 ;  /* 0x0000001c050578a4 */ /* 0x000fd2000f8e0206 */
[----:B------:R-:W0:Y:S04]  /*12f0*/  LDS.64 R8, [UR5] ;  /* 0x00000005ff087984 */ /* 0x000e280008000a00 */
[----:B------:R-:W1:Y:S01]  /*1300*/  LDS R11, [UR5+0x8] ;  /* 0x00000805ff0b7984 */ /* 0x000e620008000800 */
[----:B0----5:R-:W-:Y:S01]  /*1310*/  FADD R12, -R6, R9 ;  /* 0x00000009060c7221 */ /* 0x021fe20000000100 */
[----:B------:R-:W-:Y:S02]  /*1320*/  FADD R10, -R17, R8 ;  /* 0x00000008110a7221 */ /* 0x000fe40000000100 */
[----:B------:R-:W0:Y:S01]  /*1330*/  LDS R8, [UR5+0x18] ;  /* 0x00001805ff087984 */ /* 0x000e220008000800 */
[----:B------:R-:W-:Y:S01]  /*1340*/  FMUL R9, R12, R12 ;  /* 0x0000000c0c097220 */ /* 0x000fe20000400000 */
[----:B-1----:R-:W-:-:S03]  /*1350*/  FADD R14, -R16, R11 ;  /* 0x0000000b100e7221 */ /* 0x002fc60000000100 */
[----:B------:R-:W-:-:S04]  /*1360*/  FFMA R9, R10, R10, R9 ;  /* 0x0000000a0a097223 */ /* 0x000fc80000000009 */
[----:B------:R-:W-:-:S04]  /*1370*/  FFMA R9, R14, R14, R9 ;  /* 0x0000000e0e097223 */ /* 0x000fc80000000009 */
[----:B------:R-:W-:-:S05]  /*1380*/  FADD R9, R9, 9.9999999747524270788e-07 ;  /* 0x358637bd09097421 */ /* 0x000fca0000000000 */
[----:B------:R-:W-:-:S13]  /*1390*/  FSETP.GEU.AND P0, PT, |R9|, 1.175494350822287508e-38, PT ;  /* 0x008000000900780b */ /* 0x000fda0003f0e200 */
[----:B------:R-:W-:-:S04]  /*13a0*/  @!P0 FMUL R9, R9, 16777216 ;  /* 0x4b80000009098820 */ /* 0x000fc80000400000 */
[----:B------:R-:W1:Y:S01]  /*13b0*/  MUFU.RSQ R11, R9 ;  /* 0x00000009000b7308 */ /* 0x000e620000001400 */
[----:B0-----:R-:W-:Y:S01]  /*13c0*/  FMUL R13, R8, 6.6742998683366749901e-08 ;  /* 0x338f545a080d7820 */ /* 0x001fe20000400000 */
[----:B-1----:R-:W-:-:S04]  /*13d0*/  @!P0 FMUL R11, R11, 4096 ;  /* 0x458000000b0b8820 */ /* 0x002fc80000400000 */
[----:B------:R-:W-:-:S04]  /*13e0*/  FMUL R18, R11, R11 ;  /* 0x0000000b0b127220 */ /* 0x000fc80000400000 */
[----:B------:R-:W-:-:S04]  /*13f0*/  FMUL R18, R11, R18 ;  /* 0x000000120b127220 */ /* 0x000fc80000400000 */
[----:B------:R-:W-:-:S04]  /*1400*/  FMUL R13, R18, R13 ;  /* 0x0000000d120d7220 */ /* 0x000fc80000400000 */
[-C--:B------:R-:W-:Y:S01]  /*1410*/  FFMA R3, R10, R13.reuse, R3 ;  /* 0x0000000d0a037223 */ /* 0x080fe20000000003 */
[-C--:B------:R-:W-:Y:S01]  /*1420*/  FFMA R7, R12, R13.reuse, R7 ;  /* 0x0000000d0c077223 */ /* 0x080fe20000000007 */
[----:B------:R-:W-:-:S07]  /*1430*/  FFMA R5, R14, R13, R5 ;  /* 0x0000000d0e057223 */ /* 0x000fce0000000005 */
.L_x_3:
[----:B------:R-:W-:Y:S01]  /*1440*/  BAR.SYNC.DEFER_BLOCKING 0x0 ;  /* 0x0000000000007b1d */ /* 0x000fe20000010000 */
[----:B------:R-:W-:Y:S02]  /*1450*/  UIADD3 UR4, UPT, UPT, UR14, UR4, URZ ;  /* 0x000000040e047290 */ /* 0x000fe4000fffe0ff */
[----:B------:R-:W-:Y:S02]  /*1460*/  UIADD3 UR10, UPT, UPT, -UR14, UR10, URZ ;  /* 0x0000000a0e0a7290 */ /* 0x000fe4000fffe1ff */
[----:B------:R-:W-:-:S09]  /*1470*/  UISETP.GE.AND UP0, UPT, UR4, UR15, UPT ;  /* 0x0000000f0400728c */ /* 0x000fd2000bf06270 */
[----:B------:R-:W-:Y:S05]  /*1480*/  BRA.U !UP0, `(.L_x_7) ;  /* 0xffffffed08507547 */ /* 0x000fea000b83ffff */
.L_x_0:
[----:B------:R-:W0:Y:S01]  /*1490*/  LDC.64 R8, c[0x0][0x388] ;  /* 0x0000e200ff087b82 */ /* 0x000e220000000a00 */
[C---:B-----5:R-:W-:Y:S01]  /*14a0*/  FMUL R15, R2.reuse, R3 ;  /* 0x00000003020f7220 */ /* 0x060fe20000400000 */
[C---:B------:R-:W-:Y:S01]  /*14b0*/  FMUL R7, R2.reuse, R7 ;  /* 0x0000000702077220 */ /* 0x040fe20000400000 */
[----:B------:R-:W-:-:S05]  /*14c0*/  FMUL R17, R2, R5 ;  /* 0x0000000502117220 */ /* 0x000fca0000400000 */
[----:B------:R-:W1:Y:S08]  /*14d0*/  LDC.64 R10, c[0x0][0x390] ;  /* 0x0000e400ff0a7b82 */ /* 0x000e700000000a00 */
[----:B------:R-:W2:Y:S01]  /*14e0*/  LDC.64 R12, c[0x0][0x398] ;  /* 0x0000e600ff0c7b82 */ /* 0x000ea20000000a00 */
[----:B0-----:R-:W-:-:S05]  /*14f0*/  IMAD.WIDE R2, R22, 0x4, R8 ;  /* 0x0000000416027825 */ /* 0x001fca00078e0208 */
[----:B------:R-:W-:Y:S01]  /*1500*/  STG.E desc[UR12][R2.64], R15 ;  /* 0x0000000f02007986 */ /* 0x000fe2000c10190c */
[----:B-1----:R-:W-:-:S05]  /*1510*/  IMAD.WIDE R4, R22, 0x4, R10 ;  /* 0x0000000416047825 */ /* 0x002fca00078e020a */
[----:B------:R-:W-:Y:S01]  /*1520*/  STG.E desc[UR12][R4.64], R7 ;  /* 0x0000000704007986 */ /* 0x000fe2000c10190c */
[----:B--2---:R-:W-:-:S05]  /*1530*/  IMAD.WIDE R22, R22, 0x4, R12 ;  /* 0x0000000416167825 */ /* 0x004fca00078e020c */
[----:B------:R-:W-:Y:S01]  /*1540*/  STG.E desc[UR12][R22.64], R17 ;  /* 0x0000001116007986 */ /* 0x000fe2000c10190c */
[----:B------:R-:W-:Y:S05]  /*1550*/  EXIT ;  /* 0x000000000000794d */ /* 0x000fea0003800000 */
.L_x_8:
[----:B------:R-:W-:-:S00]  /*1560*/  BRA `(.L_x_8) ;  /* 0xfffffffc00fc7947 */ /* 0x000fc0000383ffff */
[----:B------:R-:W-:-:S00]  /*1570*/  NOP ;  /* 0x0000000000007918 */ /* 0x000fc00000000000 */
        /* <DEDUP_REMOVED lines=8> */
.L_x_28:


//--------------------- .text._Z16integrate_kernelP5BodyFPfS1_S1_if --------------------------
	.section	.text._Z16integrate_kernelP5BodyFPfS1_S1_if,"ax",@progbits
	.align	128
        .global         _Z16integrate_kernelP5BodyFPfS1_S1_if
        .type           _Z16integrate_kernelP5BodyFPfS1_S1_if,@function
        .size           _Z16integrate_kernelP5BodyFPfS1_S1_if,(.L_x_27 - _Z16integrate_kernelP5BodyFPfS1_S1_if)
        .other          _Z16integrate_kernelP5BodyFPfS1_S1_if,@"STO_CUDA_ENTRY STV_DEFAULT"
_Z16integrate_kernelP5BodyFPfS1_S1_if:
.text._Z16integrate_kernelP5BodyFPfS1_S1_if:
[----:B------:R-:W-:Y:S01]  /*0000*/  LDC R1, c[0x0][0x37c] ;  /* 0x0000df00ff017b82 */ /* 0x000fe20000000800 */
[----:B------:R-:W0:Y:S07]  /*0010*/  S2R R3, SR_TID.X ;  /* 0x0000000000037919 */ /* 0x000e2e0000002100 */
[----:B------:R-:W0:Y:S01]  /*0020*/  S2UR UR4, SR_CTAID.X ;  /* 0x00000000000479c3 */ /* 0x000e220000002500 */
[----:B------:R-:W1:Y:S07]  /*0030*/  LDCU UR5, c[0x0][0x3a0] ;  /* 0x00007400ff0577ac */ /* 0x000e6e0008000800 */
[----:B------:R-:W0:Y:S02]  /*0040*/  LDC R2, c[0x0][0x360] ;  /* 0x0000d800ff027b82 */ /* 0x000e240000000800 */
[----:B0-----:R-:W-:-:S05]  /*0050*/  IMAD R2, R2, UR4, R3 ;  /* 0x0000000402027c24 */ /* 0x001fca000f8e0203 */
[----:B-1----:R-:W-:-:S13]  /*0060*/  ISETP.GE.AND P0, PT, R2, UR5, PT ;  /* 0x0000000502007c0c */ /* 0x002fda000bf06270 */
[----:B------:R-:W-:Y:S05]  /*0070*/  @P0 EXIT ;  /* 0x000000000000094d */ /* 0x000fea0003800000 */
[----:B------:R-:W0:Y:S01]  /*0080*/  LDC.64 R4, c[0x0][0x380] ;  /* 0x0000e000ff047b82 */ /* 0x000e220000000a00 */
[----:B------:R-:W1:Y:S07]  /*0090*/  LDCU.64 UR4, c[0x0][0x358] ;  /* 0x00006b00ff0477ac */ /* 0x000e6e0008000a00 */
[----:B------:R-:W2:Y:S01]  /*00a0*/  LDC.64 R8, c[0x0][0x388] ;  /* 0x0000e200ff087b82 */ /* 0x000ea20000000a00 */
[----:B0-----:R-:W-:-:S05]  /*00b0*/  IMAD.WIDE R4, R2, 0x1c, R4 ;  /* 0x0000001c02047825 */ /* 0x001fca00078e0204 */
[----:B-1----:R-:W3:Y:S01]  /*00c0*/  LDG.E R3, desc[UR4][R4.64+0x18] ;  /* 0x0000180404037981 */ /* 0x002ee2000c1e1900 */
[----:B--2---:R-:W-:-:S05]  /*00d0*/  IMAD.WIDE R8, R2, 0x4, R8 ;  /* 0x0000000402087825 */ /* 0x004fca00078e0208 */
[----:B------:R-:W2:Y:S01]  /*00e0*/  LDG.E R0, desc[UR4][R8.64] ;  /* 0x0000000408007981 */ /* 0x000ea2000c1e1900 */
[----:B------:R-:W-:Y:S01]  /*00f0*/  BSSY.RECONVERGENT B0, `(.L_x_9) ;  /* 0x000000c000007945 */ /* 0x000fe20003800200 */
[----:B---3--:R-:W0:Y:S08]  /*0100*/  MUFU.RCP R6, R3 ;  /* 0x0000000300067308 */ /* 0x008e300000001000 */
[----:B--2---:R-:W1:Y:S01]  /*0110*/  FCHK P0, R0, R3 ;  /* 0x0000000300007302 */ /* 0x004e620000000000 */
[----:B0-----:R-:W-:-:S04]  /*0120*/  FFMA R7, -R3, R6, 1 ;  /* 0x3f80000003077423 */ /* 0x001fc80000000106 */
[----:B------:R-:W-:-:S04]  /*0130*/  FFMA R7, R6, R7, R6 ;  /* 0x0000000706077223 */ /* 0x000fc80000000006 */
[----:B------:R-:W-:-:S04]  /*0140*/  FFMA R6, R0, R7, RZ ;  /* 0x0000000700067223 */ /* 0x000fc800000000ff */
[----:B------:R-:W-:-:S04]  /*0150*/  FFMA R10, -R3, R6, R0 ;  /* 0x00000006030a7223 */ /* 0x000fc80000000100 */
[----:B------:R-:W-:Y:S01]  /*0160*/  FFMA R6, R7, R10, R6 ;  /* 0x0000000a07067223 */ /* 0x000fe20000000006 */
[----:B-1----:R-:W-:Y:S06]  /*0170*/  @!P0 BRA `(.L_x_10) ;  /* 0x00000000000c8947 */ /* 0x002fec0003800000 */
[----:B------:R-:W-:-:S07]  /*0180*/  MOV R8, 0x1a0 ;  /* 0x000001a000087802 */ /* 0x000fce0000000f00 */
[----:B------:R-:W-:Y:S05]  /*0190*/  CALL.REL.NOINC `($__internal_0_$__cuda_sm3x_div_rn_noftz_f32_slowpath) ;  /* 0x0000000000dc7944 */ /* 0x000fea0003c00000 */
[----:B------:R-:W-:-:S07]  /*01a0*/  IMAD.MOV.U32 R6, RZ, RZ, R0 ;  /* 0x000000ffff067224 */ /* 0x000fce00078e0000 */
.L_x_10:
[----:B------:R-:W-:Y:S05]  /*01b0*/  BSYNC.RECONVERGENT B0 ;  /* 0x0000000000007941 */ /* 0x000fea0003800200 */
.L_x_9:
[----:B------:R-:W0:Y:S02]  /*01c0*/  LDC.64 R8, c[0x0][0x390] ;  /* 0x0000e400ff087b82 */ /* 0x000e240000000a00 */
[----:B0-----:R-:W-:-:S06]  /*01d0*/  IMAD.WIDE R8, R2, 0x4, R8 ;  /* 0x0000000402087825 */ /* 0x001fcc00078e0208 */
[----:B------:R-:W2:Y:S01]  /*01e0*/  LDG.E R8, desc[UR4][R8.64] ;  /* 0x0000000408087981 */ /* 0x000ea2000c1e1900 */
[----:B------:R-:W0:Y:S01]  /*01f0*/  MUFU.RCP R0, R3 ;  /* 0x0000000300007308 */ /* 0x000e220000001000 */
[----:B------:R-:W-:Y:S01]  /*0200*/  BSSY.RECONVERGENT B0, `(.L_x_11) ;  /* 0x000000c000007945 */ /* 0x000fe20003800200 */
[----:B0-----:R-:W-:-:S04]  /*0210*/  FFMA R7, -R3, R0, 1 ;  /* 0x3f80000003077423 */ /* 0x001fc80000000100 */
[----:B------:R-:W-:Y:S02]  /*0220*/  FFMA R0, R0, R7, R0 ;  /* 0x0000000700007223 */ /* 0x000fe40000000000 */
[----:B--2---:R-:W0:Y:S02]  /*0230*/  FCHK P0, R8, R3 ;  /* 0x0000000308007302 */ /* 0x004e240000000000 */
[----:B------:R-:W-:-:S04]  /*0240*/  FFMA R7, R0, R8, RZ ;  /* 0x0000000800077223 */ /* 0x000fc800000000ff */
[----:B------:R-:W-:-:S04]  /*0250*/  FFMA R10, -R3, R7, R8 ;  /* 0x00000007030a7223 */ /* 0x000fc80000000108 */
[----:B------:R-:W-:Y:S01]  /*0260*/  FFMA R7, R0, R10, R7 ;  /* 0x0000000a00077223 */ /* 0x000fe20000000007 */
[----:B0-----:R-:W-:Y:S06]  /*0270*/  @!P0 BRA `(.L_x_12) ;  /* 0x0000000000108947 */ /* 0x001fec0003800000 */
[----:B------:R-:W-:Y:S01]  /*0280*/  IMAD.MOV.U32 R0, RZ, RZ, R8 ;  /* 0x000000ffff007224 */ /* 0x000fe200078e0008 */
[----:B------:R-:W-:-:S07]  /*0290*/  MOV R8, 0x2b0 ;  /* 0x000002b000087802 */ /* 0x000fce0000000f00 */
[----:B------:R-:W-:Y:S05]  /*02a0*/  CALL.REL.NOINC `($__internal_0_$__cuda_sm3x_div_rn_noftz_f32_slowpath) ;  /* 0x0000000000987944 */ /* 0x000fea0003c00000 */
[----:B------:R-:W-:-:S07]  /*02b0*/  IMAD.MOV.U32 R7, RZ, RZ, R0 ;  /* 0x000000ffff077224 */ /* 0x000fce00078e0000 */
.L_x_12:
[----:B------:R-:W-:Y:S05]  /*02c0*/  BSYNC.RECONVERGENT B0 ;  /* 0x0000000000007941 */ /* 0x000fea0003800200 */
.L_x_11:
        /* <DEDUP_REMOVED lines=12> */
[----:B------:R-:W-:Y:S02]  /*0390*/  MOV R0, R8 ;  /* 0x0000000800007202 */ /* 0x000fe40000000f00 */
[----:B------:R-:W-:-:S07]  /*03a0*/  MOV R8, 0x3c0 ;  /* 0x000003c000087802 */ /* 0x000fce0000000f00 */
[----:B------:R-:W-:Y:S05]  /*03b0*/  CALL.REL.NOINC `($__internal_0_$__cuda_sm3x_div_rn_noftz_f32_slowpath) ;  /* 0x0000000000547944 */ /* 0x000fea0003c00000 */
.L_x_14:
[----:B------:R-:W-:Y:S05]  /*03c0*/  BSYNC.RECONVERGENT B0 ;  /* 0x0000000000007941 */ /* 0x000fea0003800200 */
.L_x_13:
[----:B------:R-:W2:Y:S01]  /*03d0*/  LDG.E R3, desc[UR4][R4.64+0xc] ;  /* 0x00000c0404037981 */ /* 0x000ea2000c1e1900 */
[----:B------:R-:W2:Y:S03]  /*03e0*/  LDCU UR6, c[0x0][0x3a4] ;  /* 0x00007480ff0677ac */ /* 0x000ea60008000800 */
[----:B------:R-:W3:Y:S04]  /*03f0*/  LDG.E R2, desc[UR4][R4.64+0x10] ;  /* 0x0000100404027981 */ /* 0x000ee8000c1e1900 */
[----:B------:R-:W4:Y:S04]  /*0400*/  LDG.E R9, desc[UR4][R4.64+0x14] ;  /* 0x0000140404097981 */ /* 0x000f28000c1e1900 */
[----:B------:R-:W5:Y:S04]  /*0410*/  LDG.E R8, desc[UR4][R4.64] ;  /* 0x0000000404087981 */ /* 0x000f68000c1e1900 */
[----:B------:R-:W5:Y:S04]  /*0420*/  LDG.E R10, desc[UR4][R4.64+0x4] ;  /* 0x00000404040a7981 */ /* 0x000f68000c1e1900 */
[----:B------:R-:W5:Y:S01]  /*0430*/  LDG.E R12, desc[UR4][R4.64+0x8] ;  /* 0x00000804040c7981 */ /* 0x000f62000c1e1900 */
[----:B--2---:R-:W-:Y:S01]  /*0440*/  FFMA R3, R6, UR6, R3 ;  /* 0x0000000606037c23 */ /* 0x004fe20008000003 */
[----:B---3--:R-:W-:-:S04]  /*0450*/  FFMA R7, R7, UR6, R2 ;  /* 0x0000000607077c23 */ /* 0x008fc80008000002 */
[----:B------:R-:W-:Y:S01]  /*0460*/  STG.E desc[UR4][R4.64+0xc], R3 ;  /* 0x00000c0304007986 */ /* 0x000fe2000c101904 */
[----:B----4-:R-:W-:-:S03]  /*0470*/  FFMA R9, R0, UR6, R9 ;  /* 0x0000000600097c23 */ /* 0x010fc60008000009 */
[----:B------:R-:W-:Y:S01]  /*0480*/  STG.E desc[UR4][R4.64+0x10], R7 ;  /* 0x0000100704007986 */ /* 0x000fe2000c101904 */
[----:B-----5:R-:W-:-:S03]  /*0490*/  FFMA R11, R3, UR6, R8 ;  /* 0x00000006030b7c23 */ /* 0x020fc60008000008 */
[----:B------:R-:W-:Y:S01]  /*04a0*/  STG.E desc[UR4][R4.64+0x14], R9 ;  /* 0x0000140904007986 */ /* 0x000fe2000c101904 */
[----:B------:R-:W-:-:S03]  /*04b0*/  FFMA R13, R7, UR6, R10 ;  /* 0x00000006070d7c23 */ /* 0x000fc6000800000a */
[----:B------:R-:W-:Y:S01]  /*04c0*/  STG.E desc[UR4][R4.64], R11 ;  /* 0x0000000b04007986 */ /* 0x000fe2000c101904 */
[----:B------:R-:W-:-:S03]  /*04d0*/  FFMA R15, R9, UR6, R12 ;  /* 0x00000006090f7c23 */ /* 0x000fc6000800000c */
[----:B------:R-:W-:Y:S04]  /*04e0*/  STG.E desc[UR4][R4.64+0x4], R13 ;  /* 0x0000040d04007986 */ /* 0x000fe8000c101904 */
[----:B------:R-:W-:Y:S01]  /*04f0*/  STG.E desc[UR4][R4.64+0x8], R15 ;  /* 0x0000080f04007986 */ /* 0x000fe2000c101904 */
[----:B------:R-:W-:Y:S05]  /*0500*/  EXIT ;  /* 0x000000000000794d */ /* 0x000fea0003800000 */
        .weak           $__internal_0_$__cuda_sm3x_div_rn_noftz_f32_slowpath
        .type           $__internal_0_$__cuda_sm3x_div_rn_noftz_f32_slowpath,@function
        .size           $__internal_0_$__cuda_sm3x_div_rn_noftz_f32_slowpath,(.L_x_27 - $__internal_0_$__cuda_sm3x_div_rn_noftz_f32_slowpath)
$__internal_0_$__cuda_sm3x_div_rn_noftz_f32_slowpath:
[--C-:B------:R-:W-:Y:S01]  /*0510*/  SHF.R.U32.HI R10, RZ, 0x17, R3.reuse ;  /* 0x00000017ff0a7819 */ /* 0x100fe20000011603 */
[----:B------:R-:W-:Y:S01]  /*0520*/  BSSY.RECONVERGENT B1, `(.L_x_15) ;  /* 0x0000063000017945 */ /* 0x000fe20003800200 */
[----:B------:R-:W-:Y:S01]  /*0530*/  SHF.R.U32.HI R9, RZ, 0x17, R0 ;  /* 0x00000017ff097819 */ /* 0x000fe20000011600 */
[----:B------:R-:W-:Y:S01]  /*0540*/  IMAD.MOV.U32 R11, RZ, RZ, R3 ;  /* 0x000000ffff0b7224 */ /* 0x000fe200078e0003 */
[----:B------:R-:W-:Y:S02]  /*0550*/  LOP3.LUT R10, R10, 0xff, RZ, 0xc0, !PT ;  /* 0x000000ff0a0a7812 */ /* 0x000fe400078ec0ff */
[----:B------:R-:W-:-:S03]  /*0560*/  LOP3.LUT R14, R9, 0xff, RZ, 0xc0, !PT ;  /* 0x000000ff090e7812 */ /* 0x000fc600078ec0ff */
[----:B------:R-:W-:Y:S02]  /*0570*/  VIADD R13, R10, 0xffffffff ;  /* 0xffffffff0a0d7836 */ /* 0x000fe40000000000 */
[----:B------:R-:W-:-:S03]  /*0580*/  VIADD R12, R14, 0xffffffff ;  /* 0xffffffff0e0c7836 */ /* 0x000fc60000000000 */
[----:B------:R-:W-:-:S04]  /*0590*/  ISETP.GT.U32.AND P0, PT, R13, 0xfd, PT ;  /* 0x000000fd0d00780c */ /* 0x000fc80003f04070 */
[----:B------:R-:W-:-:S13]  /*05a0*/  ISETP.GT.U32.OR P0, PT, R12, 0xfd, P0 ;  /* 0x000000fd0c00780c */ /* 0x000fda0000704470 */
[----:B------:R-:W-:Y:S01]  /*05b0*/  @!P0 MOV R9, RZ ;  /* 0x000000ff00098202 */ /* 0x000fe20000000f00 */
[----:B------:R-:W-:Y:S06]  /*05c0*/  @!P0 BRA `(.L_x_16) ;  /* 0x00000000005c8947 */ /* 0x000fec0003800000 */
[----:B------:R-:W-:Y:S02]  /*05d0*/  FSETP.GTU.FTZ.AND P0, PT, |R0|, +INF , PT ;  /* 0x7f8000000000780b */ /* 0x000fe40003f1c200 */
[----:B------:R-:W-:-:S04]  /*05e0*/  FSETP.GTU.FTZ.AND P1, PT, |R3|, +INF , PT ;  /* 0x7f8000000300780b */ /* 0x000fc80003f3c200 */
[----:B------:R-:W-:-:S13]  /*05f0*/  PLOP3.LUT P0, PT, P0, P1, PT, 0xf8, 0x8f ;  /* 0x00000000008f781c */ /* 0x000fda0000703f70 */
[----:B------:R-:W-:Y:S05]  /*0600*/  @P0 BRA `(.L_x_17) ;  /* 0x00000004004c0947 */ /* 0x000fea0003800000 */
[----:B------:R-:W-:-:S13]  /*0610*/  LOP3.LUT P0, RZ, R11, 0x7fffffff, R0, 0xc8, !PT ;  /* 0x7fffffff0bff7812 */ /* 0x000fda000780c800 */
[----:B------:R-:W-:Y:S05]  /*0620*/  @!P0 BRA `(.L_x_18) ;  /* 0x00000004003c8947 */ /* 0x000fea0003800000 */
[C---:B------:R-:W-:Y:S02]  /*0630*/  FSETP.NEU.FTZ.AND P2, PT, |R0|.reuse, +INF , PT ;  /* 0x7f8000000000780b */ /* 0x040fe40003f5d200 */
[----:B------:R-:W-:Y:S02]  /*0640*/  FSETP.NEU.FTZ.AND P1, PT, |R3|, +INF , PT ;  /* 0x7f8000000300780b */ /* 0x000fe40003f3d200 */
[----:B------:R-:W-:-:S11]  /*0650*/  FSETP.NEU.FTZ.AND P0, PT, |R0|, +INF , PT ;  /* 0x7f8000000000780b */ /* 0x000fd60003f1d200 */
[----:B------:R-:W-:Y:S05]  /*0660*/  @!P1 BRA !P2, `(.L_x_18) ;  /* 0x00000004002c9947 */ /* 0x000fea0005000000 */
[----:B------:R-:W-:-:S04]  /*0670*/  LOP3.LUT P2, RZ, R0, 0x7fffffff, RZ, 0xc0, !PT ;  /* 0x7fffffff00ff7812 */ /* 0x000fc8000784c0ff */
[----:B------:R-:W-:-:S13]  /*0680*/  PLOP3.LUT P1, PT, P1, P2, PT, 0x2f, 0xf2 ;  /* 0x0000000000f2781c */ /* 0x000fda0000f24577 */
[----:B------:R-:W-:Y:S05]  /*0690*/  @P1 BRA `(.L_x_19) ;  /* 0x0000000400181947 */ /* 0x000fea0003800000 */
[----:B------:R-:W-:-:S04]  /*06a0*/  LOP3.LUT P1, RZ, R11, 0x7fffffff, RZ, 0xc0, !PT ;  /* 0x7fffffff0bff7812 */ /* 0x000fc8000782c0ff */
[----:B------:R-:W-:-:S13]  /*06b0*/  PLOP3.LUT P0, PT, P0, P1, PT, 0x2f, 0xf2 ;  /* 0x0000000000f2781c */ /* 0x000fda0000702577 */
[----:B------:R-:W-:Y:S05]  /*06c0*/  @P0 BRA `(.L_x_20) ;  /* 0x0000000400000947 */ /* 0x000fea0003800000 */
[----:B------:R-:W-:Y:S02]  /*06d0*/  ISETP.GE.AND P0, PT, R12, RZ, PT ;  /* 0x000000ff0c00720c */ /* 0x000fe40003f06270 */
[----:B------:R-:W-:-:S11]  /*06e0*/  ISETP.GE.AND P1, PT, R13, RZ, PT ;  /* 0x000000ff0d00720c */ /* 0x000fd60003f26270 */
[----:B------:R-:W-:Y:S02]  /*06f0*/  @P0 IMAD.MOV.U32 R9, RZ, RZ, RZ ;  /* 0x000000ffff090224 */ /* 0x000fe400078e00ff */
[----:B------:R-:W-:Y:S01]  /*0700*/  @!P0 FFMA R0, R0, 1.84467440737095516160e+19, RZ ;  /* 0x5f80000000008823 */ /* 0x000fe200000000ff */
[----:B------:R-:W-:Y:S02]  /*0710*/  @!P0 IMAD.MOV.U32 R9, RZ, RZ, -0x40 ;  /* 0xffffffc0ff098424 */ /* 0x000fe400078e00ff */
[----:B------:R-:W-:-:S03]  /*0720*/  @!P1 FFMA R11, R3, 1.84467440737095516160e+19, RZ ;  /* 0x5f800000030b9823 */ /* 0x000fc600000000ff */
[----:B------:R-:W-:-:S07]  /*0730*/  @!P1 IADD3 R9, PT, PT, R9, 0x40, RZ ;  /* 0x0000004009099810 */ /* 0x000fce0007ffe0ff */
.L_x_16:
[----:B------:R-:W-:Y:S01]  /*0740*/  LEA R12, R10, 0xc0800000, 0x17 ;  /* 0xc08000000a0c7811 */ /* 0x000fe200078eb8ff */
[----:B------:R-:W-:Y:S04]  /*0750*/  BSSY.RECONVERGENT B2, `(.L_x_21) ;  /* 0x0000036000027945 */ /* 0x000fe80003800200 */
[----:B------:R-:W-:Y:S02]  /*0760*/  IMAD.IADD R12, R11, 0x1, -R12 ;  /* 0x000000010b0c7824 */ /* 0x000fe400078e0a0c */
[----:B------:R-:W-:Y:S02]  /*0770*/  VIADD R11, R14, 0xffffff81 ;  /* 0xffffff810e0b7836 */ /* 0x000fe40000000000 */
[----:B------:R0:W1:Y:S01]  /*0780*/  MUFU.RCP R13, R12 ;  /* 0x0000000c000d7308 */ /* 0x0000620000001000 */
[----:B------:R-:W-:Y:S01]  /*0790*/  FADD.FTZ R15, -R12, -RZ ;  /* 0x800000ff0c0f7221 */ /* 0x000fe20000010100 */
[C---:B------:R-:W-:Y:S01]  /*07a0*/  IMAD R0, R11.reuse, -0x800000, R0 ;  /* 0xff8000000b007824 */ /* 0x040fe200078e0200 */
[----:B0-----:R-:W-:-:S04]  /*07b0*/  IADD3 R12, PT, PT, R11, 0x7f, -R10 ;  /* 0x0000007f0b0c7810 */ /* 0x001fc80007ffe80a */
[----:B------:R-:W-:Y:S01]  /*07c0*/  IADD3 R9, PT, PT, R12, R9, RZ ;  /* 0x000000090c097210 */ /* 0x000fe20007ffe0ff */
[----:B-1----:R-:W-:-:S04]  /*07d0*/  FFMA R14, R13, R15, 1 ;  /* 0x3f8000000d0e7423 */ /* 0x002fc8000000000f */
[----:B------:R-:W-:-:S04]  /*07e0*/  FFMA R16, R13, R14, R13 ;  /* 0x0000000e0d107223 */ /* 0x000fc8000000000d */
[----:B------:R-:W-:-:S04]  /*07f0*/  FFMA R13, R0, R16, RZ ;  /* 0x00000010000d7223 */ /* 0x000fc800000000ff */
[----:B------:R-:W-:-:S04]  /*0800*/  FFMA R14, R15, R13, R0 ;  /* 0x0000000d0f0e7223 */ /* 0x000fc80000000000 */
[----:B------:R-:W-:-:S04]  /*0810*/  FFMA R13, R16, R14, R13 ;  /* 0x0000000e100d7223 */ /* 0x000fc8000000000d */
[----:B------:R-:W-:-:S04]  /*0820*/  FFMA R14, R15, R13, R0 ;  /* 0x0000000d0f0e7223 */ /* 0x000fc80000000000 */
[----:B------:R-:W-:-:S05]  /*0830*/  FFMA R0, R16, R14, R13 ;  /* 0x0000000e10007223 */ /* 0x000fca000000000d */
[----:B------:R-:W-:-:S04]  /*0840*/  SHF.R.U32.HI R10, RZ, 0x17, R0 ;  /* 0x00000017ff0a7819 */ /* 0x000fc80000011600 */
[----:B------:R-:W-:-:S05]  /*0850*/  LOP3.LUT R10, R10, 0xff, RZ, 0xc0, !PT ;  /* 0x000000ff0a0a7812 */ /* 0x000fca00078ec0ff */
[----:B------:R-:W-:-:S04]  /*0860*/  IMAD.IADD R15, R10, 0x1, R9 ;  /* 0x000000010a0f7824 */ /* 0x000fc800078e0209 */
[----:B------:R-:W-:-:S05]  /*0870*/  VIADD R10, R15, 0xffffffff ;  /* 0xffffffff0f0a7836 */ /* 0x000fca0000000000 */
[----:B------:R-:W-:-:S13]  /*0880*/  ISETP.GE.U32.AND P0, PT, R10, 0xfe, PT ;  /* 0x000000fe0a00780c */ /* 0x000fda0003f06070 */
[----:B------:R-:W-:Y:S05]  /*0890*/  @!P0 BRA `(.L_x_22) ;  /* 0x0000000000808947 */ /* 0x000fea0003800000 */
[----:B------:R-:W-:-:S13]  /*08a0*/  ISETP.GT.AND P0, PT, R15, 0xfe, PT ;  /* 0x000000fe0f00780c */ /* 0x000fda0003f04270 */
[----:B------:R-:W-:Y:S05]  /*08b0*/  @P0 BRA `(.L_x_23) ;  /* 0x00000000006c0947 */ /* 0x000fea0003800000 */
[----:B------:R-:W-:-:S13]  /*08c0*/  ISETP.GE.AND P0, PT, R15, 0x1, PT ;  /* 0x000000010f00780c */ /* 0x000fda0003f06270 */
[----:B------:R-:W-:Y:S05]  /*08d0*/  @P0 BRA `(.L_x_24) ;  /* 0x0000000000740947 */ /* 0x000fea0003800000 */
[----:B------:R-:W-:Y:S02]  /*08e0*/  ISETP.GE.AND P0, PT, R15, -0x18, PT ;  /* 0xffffffe80f00780c */ /* 0x000fe40003f06270 */
[----:B------:R-:W-:-:S11]  /*08f0*/  LOP3.LUT R0, R0, 0x80000000, RZ, 0xc0, !PT ;  /* 0x8000000000007812 */ /* 0x000fd600078ec0ff */
[----:B------:R-:W-:Y:S05]  /*0900*/  @!P0 BRA `(.L_x_24) ;  /* 0x0000000000688947 */ /* 0x000fea0003800000 */
[CCC-:B------:R-:W-:Y:S01]  /*0910*/  FFMA.RZ R9, R16.reuse, R14.reuse, R13.reuse ;  /* 0x0000000e10097223 */ /* 0x1c0fe2000000c00d */
[C---:B------:R-:W-:Y:S01]  /*0920*/  IADD3 R12, PT, PT, R15.reuse, 0x20, RZ ;  /* 0x000000200f0c7810 */ /* 0x040fe20007ffe0ff */
[CCC-:B------:R-:W-:Y:S01]  /*0930*/  FFMA.RM R10, R16.reuse, R14.reuse, R13.reuse ;  /* 0x0000000e100a7223 */ /* 0x1c0fe2000000400d */
[----:B------:R-:W-:Y:S02]  /*0940*/  ISETP.NE.AND P2, PT, R15, RZ, PT ;  /* 0x000000ff0f00720c */ /* 0x000fe40003f45270 */
[----:B------:R-:W-:Y:S01]  /*0950*/  LOP3.LUT R11, R9, 0x7fffff, RZ, 0xc0, !PT ;  /* 0x007fffff090b7812 */ /* 0x000fe200078ec0ff */
[----:B------:R-:W-:Y:S01]  /*0960*/  FFMA.RP R9, R16, R14, R13 ;  /* 0x0000000e10097223 */ /* 0x000fe2000000800d */
[----:B------:R-:W-:Y:S01]  /*0970*/  IMAD.MOV R13, RZ, RZ, -R15 ;  /* 0x000000ffff0d7224 */ /* 0x000fe200078e0a0f */
[----:B------:R-:W-:Y:S02]  /*0980*/  ISETP.NE.AND P1, PT, R15, RZ, PT ;  /* 0x000000ff0f00720c */ /* 0x000fe40003f25270 */
[----:B------:R-:W-:-:S02]  /*0990*/  LOP3.LUT R11, R11, 0x800000, RZ, 0xfc, !PT ;  /* 0x008000000b0b7812 */ /* 0x000fc400078efcff */
[----:B------:R-:W-:Y:S02]  /*09a0*/  FSETP.NEU.FTZ.AND P0, PT, R9, R10, PT ;  /* 0x0000000a0900720b */ /* 0x000fe40003f1d000 */
[----:B------:R-:W-:Y:S02]  /*09b0*/  SHF.L.U32 R12, R11, R12, RZ ;  /* 0x0000000c0b0c7219 */ /* 0x000fe400000006ff */
[----:B------:R-:W-:Y:S02]  /*09c0*/  SEL R10, R13, RZ, P2 ;  /* 0x000000ff0d0a7207 */ /* 0x000fe40001000000 */
[----:B------:R-:W-:Y:S02]  /*09d0*/  ISETP.NE.AND P1, PT, R12, RZ, P1 ;  /* 0x000000ff0c00720c */ /* 0x000fe40000f25270 */
[----:B------:R-:W-:Y:S02]  /*09e0*/  SHF.R.U32.HI R10, RZ, R10, R11 ;  /* 0x0000000aff0a7219 */ /* 0x000fe4000001160b */
[----:B------:R-:W-:-:S02]  /*09f0*/  PLOP3.LUT P0, PT, P0, P1, PT, 0xf8, 0x8f ;  /* 0x00000000008f781c */ /* 0x000fc40000703f70 */
[----:B------:R-:W-:Y:S02]  /*0a00*/  SHF.R.U32.HI R12, RZ, 0x1, R10 ;  /* 0x00000001ff0c7819 */ /* 0x000fe4000001160a */
[----:B------:R-:W-:-:S04]  /*0a10*/  SEL R9, RZ, 0x1, !P0 ;  /* 0x00000001ff097807 */ /* 0x000fc80004000000 */
[----:B------:R-:W-:-:S04]  /*0a20*/  LOP3.LUT R9, R9, 0x1, R12, 0xf8, !PT ;  /* 0x0000000109097812 */ /* 0x000fc800078ef80c */
[----:B------:R-:W-:-:S05]  /*0a30*/  LOP3.LUT R9, R9, R10, RZ, 0xc0, !PT ;  /* 0x0000000a09097212 */ /* 0x000fca00078ec0ff */
[----:B------:R-:W-:-:S05]  /*0a40*/  IMAD.IADD R9, R12, 0x1, R9 ;  /* 0x000000010c097824 */ /* 0x000fca00078e0209 */
[----:B------:R-:W-:Y:S01]  /*0a50*/  LOP3.LUT R0, R9, R0, RZ, 0xfc, !PT ;  /* 0x0000000009007212 */ /* 0x000fe200078efcff */
[----:B------:R-:W-:Y:S06]  /*0a60*/  BRA `(.L_x_24) ;  /* 0x0000000000107947 */ /* 0x000fec0003800000 */
.L_x_23:
[----:B------:R-:W-:-:S04]  /*0a70*/  LOP3.LUT R0, R0, 0x80000000, RZ, 0xc0, !PT ;  /* 0x8000000000007812 */ /* 0x000fc800078ec0ff */
[----:B------:R-:W-:Y:S01]  /*0a80*/  LOP3.LUT R0, R0, 0x7f800000, RZ, 0xfc, !PT ;  /* 0x7f80000000007812 */ /* 0x000fe200078efcff */
[----:B------:R-:W-:Y:S06]  /*0a90*/  BRA `(.L_x_24) ;  /* 0x0000000000047947 */ /* 0x000fec0003800000 */
.L_x_22:
[----:B------:R-:W-:-:S07]  /*0aa0*/  LEA R0, R9, R0, 0x17 ;  /* 0x0000000009007211 */ /* 0x000fce00078eb8ff */
.L_x_24:
[----:B------:R-:W-:Y:S05]  /*0ab0*/  BSYNC.RECONVERGENT B2 ;  /* 0x0000000000027941 */ /* 0x000fea0003800200 */
.L_x_21:
[----:B------:R-:W-:Y:S05]  /*0ac0*/  BRA `(.L_x_25) ;  /* 0x0000000000207947 */ /* 0x000fea0003800000 */
.L_x_20:
[----:B------:R-:W-:-:S04]  /*0ad0*/  LOP3.LUT R0, R11, 0x80000000, R0, 0x48, !PT ;  /* 0x800000000b007812 */ /* 0x000fc800078e4800 */
[----:B------:R-:W-:Y:S01]  /*0ae0*/  LOP3.LUT R0, R0, 0x7f800000, RZ, 0xfc, !PT ;  /* 0x7f80000000007812 */ /* 0x000fe200078efcff */
[----:B------:R-:W-:Y:S06]  /*0af0*/  BRA `(.L_x_25) ;  /* 0x0000000000147947 */ /* 0x000fec0003800000 */
.L_x_19:
[----:B------:R-:W-:Y:S01]  /*0b00*/  LOP3.LUT R0, R11, 0x80000000, R0, 0x48, !PT ;  /* 0x800000000b007812 */ /* 0x000fe200078e4800 */
[----:B------:R-:W-:Y:S06]  /*0b10*/  BRA `(.L_x_25) ;  /* 0x00000000000c7947 */ /* 0x000fec0003800000 */
.L_x_18:
[----:B------:R-:W0:Y:S01]  /*0b20*/  MUFU.RSQ R0, -QNAN ;  /* 0xffc0000000007908 */ /* 0x000e220000001400 */
[----:B------:R-:W-:Y:S05]  /*0b30*/  BRA `(.L_x_25) ;  /* 0x0000000000047947 */ /* 0x000fea0003800000 */
.L_x_17:
[----:B------:R-:W-:-:S07]  /*0b40*/  FADD.FTZ R0, R0, R3 ;  /* 0x0000000300007221 */ /* 0x000fce0000010000 */
.L_x_25:
[----:B------:R-:W-:Y:S05]  /*0b50*/  BSYNC.RECONVERGENT B1 ;  /* 0x0000000000017941 */ /* 0x000fea0003800200 */
.L_x_15:
[----:B------:R-:W-:-:S04]  /*0b60*/  IMAD.MOV.U32 R9, RZ, RZ, 0x0 ;  /* 0x00000000ff097424 */ /* 0x000fc800078e00ff */
[----:B0-----:R-:W-:Y:S05]  /*0b70*/  RET.REL.NODEC R8 `(_Z16integrate_kernelP5BodyFPfS1_S1_if) ;  /* 0xfffffff408207950 */ /* 0x001fea0003c3ffff */
.L_x_26:
        /* <DEDUP_REMOVED lines=16> */
.L_x_27:


//--------------------- .nv.shared._Z18nbody_tiled_unrollILi4EEvP5BodyFPfS2_S2_i --------------------------
	.section	.nv.shared._Z18nbody_tiled_unrollILi4EEvP5BodyFPfS2_S2_i,"aw",@nobits
	.sectionflags	@""
	.align	16
	.zero		1024


//--------------------- .nv.shared.reserved.0     --------------------------
	.section	.nv.shared.reserved.0,"aw",@nobits
	.weak		__nv_reservedSMEM_offset_0_alias
	.size		__nv_reservedSMEM_offset_0_alias, 0, 64
	.other		__nv_reservedSMEM_offset_0_alias,@"STO_CUDA_RESERVED_SHARED STV_DEFAULT"
__nv_reservedSMEM_offset_0_alias:
	.zero		0
	.zero		64


//--------------------- .nv.shared._Z16integrate_kernelP5BodyFPfS1_S1_if --------------------------
	.section	.nv.shared._Z16integrate_kernelP5BodyFPfS1_S1_if,"aw",@nobits
	.sectionflags	@""
	.align	16
	.zero		1024


//--------------------- .nv.constant0._Z18nbody_tiled_unrollILi4EEvP5BodyFPfS2_S2_i --------------------------
	.section	.nv.constant0._Z18nbody_tiled_unrollILi4EEvP5BodyFPfS2_S2_i,"a",@progbits
	.sectionflags	@""
	.align	4
.nv.constant0._Z18nbody_tiled_unrollILi4EEvP5BodyFPfS2_S2_i:
	.zero		932


//--------------------- .nv.constant0._Z16integrate_kernelP5BodyFPfS1_S1_if --------------------------
	.section	.nv.constant0._Z16integrate_kernelP5BodyFPfS1_S1_if,"a",@progbits
	.sectionflags	@""
	.align	4
.nv.constant0._Z16integrate_kernelP5BodyFPfS1_S1_if:
	.zero		936


//--------------------- SYMBOLS --------------------------

	.type		.nv.reservedSmem.offset0,@object
	.size		.nv.reservedSmem.offset0,0x4
	.type		.nv.reservedSmem.cap,@object
	.size		.nv.reservedSmem.cap,0x4
